//
// Generated by NVIDIA NVVM Compiler
//
// Compiler Build ID: CL-36424714
// Cuda compilation tools, release 13.0, V13.0.88
// Based on NVVM 20.0.0
//

.version 9.0
.target sm_100
.address_size 64

	// .globl	sobel_filter
.global .align 8 .b8 sobely_kernel[72] = {0, 0, 0, 0, 0, 0, 240, 191, 0, 0, 0, 0, 0, 0, 0, 192, 0, 0, 0, 0, 0, 0, 240, 191, 0, 0, 0, 0, 0, 0, 0, 0, 0, 0, 0, 0, 0, 0, 0, 0, 0, 0, 0, 0, 0, 0, 0, 0, 0, 0, 0, 0, 0, 0, 240, 63, 0, 0, 0, 0, 0, 0, 0, 64, 0, 0, 0, 0, 0, 0, 240, 63};
.global .align 8 .b8 sobelx_kernel[72] = {0, 0, 0, 0, 0, 0, 240, 191, 0, 0, 0, 0, 0, 0, 0, 0, 0, 0, 0, 0, 0, 0, 240, 63, 0, 0, 0, 0, 0, 0, 0, 192, 0, 0, 0, 0, 0, 0, 0, 0, 0, 0, 0, 0, 0, 0, 0, 64, 0, 0, 0, 0, 0, 0, 240, 191, 0, 0, 0, 0, 0, 0, 0, 0, 0, 0, 0, 0, 0, 0, 240, 63};
.global .align 8 .b8 sharpen_kernel[72] = {0, 0, 0, 0, 0, 0, 0, 0, 0, 0, 0, 0, 0, 0, 240, 191, 0, 0, 0, 0, 0, 0, 0, 0, 0, 0, 0, 0, 0, 0, 240, 191, 0, 0, 0, 0, 0, 0, 20, 64, 0, 0, 0, 0, 0, 0, 240, 191, 0, 0, 0, 0, 0, 0, 0, 0, 0, 0, 0, 0, 0, 0, 240, 191};
.global .align 8 .b8 blur_kernel[72] = {0, 0, 0, 0, 0, 0, 0, 0, 154, 153, 153, 153, 153, 153, 201, 63, 0, 0, 0, 0, 0, 0, 0, 0, 154, 153, 153, 153, 153, 153, 201, 63, 154, 153, 153, 153, 153, 153, 201, 63, 154, 153, 153, 153, 153, 153, 201, 63, 0, 0, 0, 0, 0, 0, 0, 0, 154, 153, 153, 153, 153, 153, 201, 63};
// _ZZ12parallel_maxE6values has been demoted

.visible .entry sobel_filter(
	.param .u64 .ptr .align 1 sobel_filter_param_0,
	.param .u32 sobel_filter_param_1,
	.param .u32 sobel_filter_param_2,
	.param .u64 .ptr .align 1 sobel_filter_param_3
)
{
	.reg .pred 	%p<11>;
	.reg .b32 	%r<19>;
	.reg .b32 	%f<3>;
	.reg .b64 	%rd<15>;
	.reg .b64 	%fd<49>;

	ld.param.u64 	%rd2, [sobel_filter_param_0];
	ld.param.u32 	%r3, [sobel_filter_param_1];
	ld.param.u32 	%r5, [sobel_filter_param_2];
	ld.param.u64 	%rd3, [sobel_filter_param_3];
	cvta.to.global.u64 	%rd1, %rd3;
	mov.u32 	%r6, %ctaid.y;
	shl.b32 	%r7, %r6, 5;
	mov.u32 	%r8, %tid.y;
	add.s32 	%r1, %r7, %r8;
	mov.u32 	%r9, %ctaid.x;
	shl.b32 	%r10, %r9, 5;
	mov.u32 	%r11, %tid.x;
	add.s32 	%r12, %r10, %r11;
	add.s32 	%r13, %r3, -1;
	setp.ge.s32 	%p1, %r1, %r13;
	add.s32 	%r14, %r5, -1;
	setp.ge.s32 	%p2, %r12, %r14;
	or.pred  	%p3, %p1, %p2;
	setp.eq.s32 	%p4, %r1, 0;
	or.pred  	%p5, %p4, %p3;
	setp.lt.s32 	%p6, %r12, 1;
	or.pred  	%p7, %p6, %p5;
	@%p7 bra 	$L__BB0_2;
	cvta.to.global.u64 	%rd7, %rd2;
	add.s32 	%r16, %r1, -1;
	mad.lo.s32 	%r17, %r16, %r5, %r12;
	mul.wide.s32 	%rd8, %r17, 8;
	add.s64 	%rd9, %rd7, %rd8;
	ld.global.f64 	%fd1, [%rd9+-8];
	ld.global.f64 	%fd2, [sobely_kernel];
	fma.rn.f64 	%fd3, %fd1, %fd2, 0d0000000000000000;
	ld.global.f64 	%fd4, [%rd9];
	ld.global.f64 	%fd5, [sobely_kernel+8];
	fma.rn.f64 	%fd6, %fd4, %fd5, %fd3;
	ld.global.f64 	%fd7, [%rd9+8];
	ld.global.f64 	%fd8, [sobely_kernel+16];
	fma.rn.f64 	%fd9, %fd7, %fd8, %fd6;
	add.s32 	%r18, %r17, %r5;
	mul.wide.s32 	%rd10, %r5, 8;
	add.s64 	%rd11, %rd9, %rd10;
	ld.global.f64 	%fd10, [%rd11+-8];
	ld.global.f64 	%fd11, [sobely_kernel+24];
	fma.rn.f64 	%fd12, %fd10, %fd11, %fd9;
	ld.global.f64 	%fd13, [%rd11];
	ld.global.f64 	%fd14, [sobely_kernel+32];
	fma.rn.f64 	%fd15, %fd13, %fd14, %fd12;
	ld.global.f64 	%fd16, [%rd11+8];
	ld.global.f64 	%fd17, [sobely_kernel+40];
	fma.rn.f64 	%fd18, %fd16, %fd17, %fd15;
	add.s64 	%rd12, %rd11, %rd10;
	ld.global.f64 	%fd19, [%rd12+-8];
	ld.global.f64 	%fd20, [sobely_kernel+48];
	fma.rn.f64 	%fd21, %fd19, %fd20, %fd18;
	ld.global.f64 	%fd22, [%rd12];
	ld.global.f64 	%fd23, [sobely_kernel+56];
	fma.rn.f64 	%fd24, %fd22, %fd23, %fd21;
	ld.global.f64 	%fd25, [%rd12+8];
	ld.global.f64 	%fd26, [sobely_kernel+64];
	fma.rn.f64 	%fd27, %fd25, %fd26, %fd24;
	ld.global.f64 	%fd28, [sobelx_kernel];
	fma.rn.f64 	%fd29, %fd1, %fd28, 0d0000000000000000;
	ld.global.f64 	%fd30, [sobelx_kernel+8];
	fma.rn.f64 	%fd31, %fd4, %fd30, %fd29;
	ld.global.f64 	%fd32, [sobelx_kernel+16];
	fma.rn.f64 	%fd33, %fd7, %fd32, %fd31;
	ld.global.f64 	%fd34, [sobelx_kernel+24];
	fma.rn.f64 	%fd35, %fd10, %fd34, %fd33;
	ld.global.f64 	%fd36, [sobelx_kernel+32];
	fma.rn.f64 	%fd37, %fd13, %fd36, %fd35;
	ld.global.f64 	%fd38, [sobelx_kernel+40];
	fma.rn.f64 	%fd39, %fd16, %fd38, %fd37;
	ld.global.f64 	%fd40, [sobelx_kernel+48];
	fma.rn.f64 	%fd41, %fd19, %fd40, %fd39;
	ld.global.f64 	%fd42, [sobelx_kernel+56];
	fma.rn.f64 	%fd43, %fd22, %fd42, %fd41;
	ld.global.f64 	%fd44, [sobelx_kernel+64];
	fma.rn.f64 	%fd45, %fd25, %fd44, %fd43;
	mul.f64 	%fd46, %fd45, %fd45;
	fma.rn.f64 	%fd47, %fd27, %fd27, %fd46;
	cvt.rn.f32.f64 	%f1, %fd47;
	sqrt.rn.f32 	%f2, %f1;
	cvt.f64.f32 	%fd48, %f2;
	mul.wide.s32 	%rd13, %r18, 8;
	add.s64 	%rd14, %rd1, %rd13;
	st.global.f64 	[%rd14], %fd48;
	bra.uni 	$L__BB0_4;
$L__BB0_2:
	setp.ge.s32 	%p8, %r1, %r3;
	setp.ge.s32 	%p9, %r12, %r5;
	or.pred  	%p10, %p8, %p9;
	@%p10 bra 	$L__BB0_4;
	mad.lo.s32 	%r15, %r5, %r1, %r12;
	mul.wide.s32 	%rd4, %r15, 8;
	add.s64 	%rd5, %rd1, %rd4;
	mov.b64 	%rd6, 0;
	st.global.u64 	[%rd5], %rd6;
$L__BB0_4:
	ret;

}
	// .globl	blur_filter
.visible .entry blur_filter(
	.param .u64 .ptr .align 1 blur_filter_param_0,
	.param .u32 blur_filter_param_1,
	.param .u32 blur_filter_param_2,
	.param .u64 .ptr .align 1 blur_filter_param_3
)
{
	.reg .pred 	%p<11>;
	.reg .b32 	%r<19>;
	.reg .b64 	%rd<15>;
	.reg .b64 	%fd<29>;

	ld.param.u64 	%rd3, [blur_filter_param_0];
	ld.param.u32 	%r3, [blur_filter_param_1];
	ld.param.u32 	%r5, [blur_filter_param_2];
	ld.param.u64 	%rd4, [blur_filter_param_3];
	cvta.to.global.u64 	%rd1, %rd4;
	cvta.to.global.u64 	%rd2, %rd3;
	mov.u32 	%r6, %ctaid.y;
	shl.b32 	%r7, %r6, 5;
	mov.u32 	%r8, %tid.y;
	add.s32 	%r1, %r7, %r8;
	mov.u32 	%r9, %ctaid.x;
	shl.b32 	%r10, %r9, 5;
	mov.u32 	%r11, %tid.x;
	add.s32 	%r12, %r10, %r11;
	add.s32 	%r13, %r3, -1;
	setp.ge.s32 	%p1, %r1, %r13;
	add.s32 	%r14, %r5, -1;
	setp.ge.s32 	%p2, %r12, %r14;
	or.pred  	%p3, %p1, %p2;
	setp.eq.s32 	%p4, %r1, 0;
	or.pred  	%p5, %p4, %p3;
	setp.lt.s32 	%p6, %r12, 1;
	or.pred  	%p7, %p6, %p5;
	@%p7 bra 	$L__BB1_2;
	add.s32 	%r16, %r1, -1;
	mad.lo.s32 	%r17, %r16, %r5, %r12;
	mul.wide.s32 	%rd8, %r17, 8;
	add.s64 	%rd9, %rd2, %rd8;
	ld.global.f64 	%fd2, [%rd9+-8];
	ld.global.f64 	%fd3, [blur_kernel];
	fma.rn.f64 	%fd4, %fd2, %fd3, 0d0000000000000000;
	ld.global.f64 	%fd5, [%rd9];
	ld.global.f64 	%fd6, [blur_kernel+8];
	fma.rn.f64 	%fd7, %fd5, %fd6, %fd4;
	ld.global.f64 	%fd8, [%rd9+8];
	ld.global.f64 	%fd9, [blur_kernel+16];
	fma.rn.f64 	%fd10, %fd8, %fd9, %fd7;
	add.s32 	%r18, %r17, %r5;
	mul.wide.s32 	%rd10, %r5, 8;
	add.s64 	%rd11, %rd9, %rd10;
	ld.global.f64 	%fd11, [%rd11+-8];
	ld.global.f64 	%fd12, [blur_kernel+24];
	fma.rn.f64 	%fd13, %fd11, %fd12, %fd10;
	ld.global.f64 	%fd14, [%rd11];
	ld.global.f64 	%fd15, [blur_kernel+32];
	fma.rn.f64 	%fd16, %fd14, %fd15, %fd13;
	ld.global.f64 	%fd17, [%rd11+8];
	ld.global.f64 	%fd18, [blur_kernel+40];
	fma.rn.f64 	%fd19, %fd17, %fd18, %fd16;
	add.s64 	%rd12, %rd11, %rd10;
	ld.global.f64 	%fd20, [%rd12+-8];
	ld.global.f64 	%fd21, [blur_kernel+48];
	fma.rn.f64 	%fd22, %fd20, %fd21, %fd19;
	ld.global.f64 	%fd23, [%rd12];
	ld.global.f64 	%fd24, [blur_kernel+56];
	fma.rn.f64 	%fd25, %fd23, %fd24, %fd22;
	ld.global.f64 	%fd26, [%rd12+8];
	ld.global.f64 	%fd27, [blur_kernel+64];
	fma.rn.f64 	%fd28, %fd26, %fd27, %fd25;
	mul.wide.s32 	%rd13, %r18, 8;
	add.s64 	%rd14, %rd1, %rd13;
	st.global.f64 	[%rd14], %fd28;
	bra.uni 	$L__BB1_4;
$L__BB1_2:
	setp.ge.s32 	%p8, %r1, %r3;
	setp.ge.s32 	%p9, %r12, %r5;
	or.pred  	%p10, %p8, %p9;
	@%p10 bra 	$L__BB1_4;
	mad.lo.s32 	%r15, %r5, %r1, %r12;
	mul.wide.s32 	%rd5, %r15, 8;
	add.s64 	%rd6, %rd2, %rd5;
	ld.global.f64 	%fd1, [%rd6];
	add.s64 	%rd7, %rd1, %rd5;
	st.global.f64 	[%rd7], %fd1;
$L__BB1_4:
	ret;

}
	// .globl	mix_channels
.visible .entry mix_channels(
	.param .u64 .ptr .align 1 mix_channels_param_0,
	.param .u64 .ptr .align 1 mix_channels_param_1,
	.param .u64 .ptr .align 1 mix_channels_param_2,
	.param .u32 mix_channels_param_3,
	.param .u64 .ptr .align 1 mix_channels_param_4
)
{
	.reg .pred 	%p<2>;
	.reg .b32 	%r<6>;
	.reg .b64 	%rd<14>;
	.reg .b64 	%fd<7>;

	ld.param.u64 	%rd1, [mix_channels_param_0];
	ld.param.u64 	%rd2, [mix_channels_param_1];
	ld.param.u64 	%rd3, [mix_channels_param_2];
	ld.param.u32 	%r2, [mix_channels_param_3];
	ld.param.u64 	%rd4, [mix_channels_param_4];
	mov.u32 	%r3, %ctaid.x;
	shl.b32 	%r4, %r3, 10;
	mov.u32 	%r5, %tid.x;
	or.b32  	%r1, %r4, %r5;
	setp.ge.s32 	%p1, %r1, %r2;
	@%p1 bra 	$L__BB2_2;
	cvta.to.global.u64 	%rd5, %rd1;
	cvta.to.global.u64 	%rd6, %rd2;
	cvta.to.global.u64 	%rd7, %rd3;
	cvta.to.global.u64 	%rd8, %rd4;
	mul.wide.s32 	%rd9, %r1, 8;
	add.s64 	%rd10, %rd5, %rd9;
	ld.global.f64 	%fd1, [%rd10];
	add.s64 	%rd11, %rd6, %rd9;
	ld.global.f64 	%fd2, [%rd11];
	mul.f64 	%fd3, %fd2, 0d3FD5C28F5C28F5C3;
	fma.rn.f64 	%fd4, %fd1, 0d3FD51EB851EB851F, %fd3;
	add.s64 	%rd12, %rd7, %rd9;
	ld.global.f64 	%fd5, [%rd12];
	fma.rn.f64 	%fd6, %fd5, 0d3FD51EB851EB851F, %fd4;
	add.s64 	%rd13, %rd8, %rd9;
	st.global.f64 	[%rd13], %fd6;
$L__BB2_2:
	ret;

}
	// .globl	smoothen
.visible .entry smoothen(
	.param .u64 .ptr .align 1 smoothen_param_0,
	.param .u32 smoothen_param_1,
	.param .u32 smoothen_param_2,
	.param .u64 .ptr .align 1 smoothen_param_3,
	.param .u64 .ptr .align 1 smoothen_param_4
)
{
	.reg .pred 	%p<12>;
	.reg .b32 	%r<20>;
	.reg .b64 	%rd<18>;
	.reg .b64 	%fd<56>;

	ld.param.u64 	%rd4, [smoothen_param_0];
	ld.param.u32 	%r3, [smoothen_param_1];
	ld.param.u32 	%r4, [smoothen_param_2];
	ld.param.u64 	%rd2, [smoothen_param_3];
	ld.param.u64 	%rd3, [smoothen_param_4];
	cvta.to.global.u64 	%rd1, %rd4;
	mov.u32 	%r5, %ctaid.y;
	shl.b32 	%r6, %r5, 5;
	mov.u32 	%r7, %tid.y;
	add.s32 	%r1, %r6, %r7;
	mov.u32 	%r8, %ctaid.x;
	shl.b32 	%r9, %r8, 5;
	mov.u32 	%r10, %tid.x;
	add.s32 	%r2, %r9, %r10;
	setp.ge.s32 	%p1, %r1, %r3;
	setp.ge.s32 	%p2, %r2, %r4;
	or.pred  	%p3, %p1, %p2;
	@%p3 bra 	$L__BB3_5;
	add.s32 	%r11, %r3, -1;
	setp.ge.u32 	%p4, %r1, %r11;
	add.s32 	%r12, %r4, -1;
	setp.ge.s32 	%p5, %r2, %r12;
	or.pred  	%p6, %p4, %p5;
	setp.eq.s32 	%p7, %r1, 0;
	or.pred  	%p8, %p7, %p6;
	setp.lt.s32 	%p9, %r2, 1;
	or.pred  	%p10, %p9, %p8;
	@%p10 bra 	$L__BB3_3;
	mul.lo.s32 	%r14, %r4, %r1;
	add.s32 	%r15, %r14, %r2;
	cvta.to.global.u64 	%rd7, %rd2;
	mul.wide.s32 	%rd8, %r15, 8;
	add.s64 	%rd9, %rd7, %rd8;
	ld.global.f64 	%fd4, [%rd9];
	setp.ge.f64 	%p11, %fd4, 0d403E000000000000;
	sub.s32 	%r16, %r14, %r4;
	add.s32 	%r17, %r16, %r2;
	mul.wide.s32 	%rd10, %r17, 8;
	add.s64 	%rd11, %rd1, %rd10;
	ld.global.f64 	%fd5, [%rd11+-8];
	ld.global.f64 	%fd6, [sharpen_kernel];
	ld.global.f64 	%fd7, [blur_kernel];
	selp.f64 	%fd8, %fd6, %fd7, %p11;
	fma.rn.f64 	%fd9, %fd5, %fd8, 0d0000000000000000;
	ld.global.f64 	%fd10, [%rd11];
	ld.global.f64 	%fd11, [sharpen_kernel+8];
	ld.global.f64 	%fd12, [blur_kernel+8];
	selp.f64 	%fd13, %fd11, %fd12, %p11;
	fma.rn.f64 	%fd14, %fd10, %fd13, %fd9;
	ld.global.f64 	%fd15, [%rd11+8];
	ld.global.f64 	%fd16, [sharpen_kernel+16];
	ld.global.f64 	%fd17, [blur_kernel+16];
	selp.f64 	%fd18, %fd16, %fd17, %p11;
	fma.rn.f64 	%fd19, %fd15, %fd18, %fd14;
	mul.wide.s32 	%rd12, %r4, 8;
	add.s64 	%rd13, %rd11, %rd12;
	ld.global.f64 	%fd20, [%rd13+-8];
	ld.global.f64 	%fd21, [sharpen_kernel+24];
	ld.global.f64 	%fd22, [blur_kernel+24];
	selp.f64 	%fd23, %fd21, %fd22, %p11;
	fma.rn.f64 	%fd24, %fd20, %fd23, %fd19;
	ld.global.f64 	%fd25, [%rd13];
	ld.global.f64 	%fd26, [sharpen_kernel+32];
	ld.global.f64 	%fd27, [blur_kernel+32];
	selp.f64 	%fd28, %fd26, %fd27, %p11;
	fma.rn.f64 	%fd29, %fd25, %fd28, %fd24;
	ld.global.f64 	%fd30, [%rd13+8];
	ld.global.f64 	%fd31, [sharpen_kernel+40];
	ld.global.f64 	%fd32, [blur_kernel+40];
	selp.f64 	%fd33, %fd31, %fd32, %p11;
	fma.rn.f64 	%fd34, %fd30, %fd33, %fd29;
	add.s64 	%rd14, %rd13, %rd12;
	ld.global.f64 	%fd35, [%rd14+-8];
	ld.global.f64 	%fd36, [sharpen_kernel+48];
	ld.global.f64 	%fd37, [blur_kernel+48];
	selp.f64 	%fd38, %fd36, %fd37, %p11;
	fma.rn.f64 	%fd39, %fd35, %fd38, %fd34;
	ld.global.f64 	%fd40, [%rd14];
	ld.global.f64 	%fd41, [sharpen_kernel+56];
	ld.global.f64 	%fd42, [blur_kernel+56];
	selp.f64 	%fd43, %fd41, %fd42, %p11;
	fma.rn.f64 	%fd44, %fd40, %fd43, %fd39;
	ld.global.f64 	%fd45, [%rd14+8];
	ld.global.f64 	%fd46, [sharpen_kernel+64];
	ld.global.f64 	%fd47, [blur_kernel+64];
	selp.f64 	%fd48, %fd46, %fd47, %p11;
	fma.rn.f64 	%fd55, %fd45, %fd48, %fd44;
	bra.uni 	$L__BB3_4;
$L__BB3_3:
	mad.lo.s32 	%r13, %r4, %r1, %r2;
	mul.wide.s32 	%rd5, %r13, 8;
	add.s64 	%rd6, %rd1, %rd5;
	ld.global.f64 	%fd55, [%rd6];
$L__BB3_4:
	mov.f64 	%fd49, 0d3FE0000000000000;
	copysign.f64 	%fd50, %fd55, %fd49;
	add.rz.f64 	%fd51, %fd55, %fd50;
	cvt.rzi.f64.f64 	%fd52, %fd51;
	min.f64 	%fd53, %fd52, 0d406FE00000000000;
	max.f64 	%fd54, %fd53, 0d0000000000000000;
	cvt.rzi.u32.f64 	%r18, %fd54;
	mad.lo.s32 	%r19, %r4, %r1, %r2;
	cvt.s64.s32 	%rd15, %r19;
	cvta.to.global.u64 	%rd16, %rd3;
	add.s64 	%rd17, %rd16, %rd15;
	st.global.u8 	[%rd17], %r18;
$L__BB3_5:
	ret;

}
	// .globl	parallel_max
.visible .entry parallel_max(
	.param .u64 .ptr .align 1 parallel_max_param_0,
	.param .u32 parallel_max_param_1,
	.param .u64 .ptr .align 1 parallel_max_param_2
)
{
	.reg .pred 	%p<12>;
	.reg .b32 	%r<9>;
	.reg .b64 	%rd<9>;
	.reg .b64 	%fd<36>;
	// demoted variable
	.shared .align 8 .b8 _ZZ12parallel_maxE6values[8192];
	ld.param.u64 	%rd1, [parallel_max_param_0];
	ld.param.u32 	%r5, [parallel_max_param_1];
	ld.param.u64 	%rd2, [parallel_max_param_2];
	mov.u32 	%r1, %ctaid.x;
	shl.b32 	%r6, %r1, 10;
	mov.u32 	%r2, %tid.x;
	or.b32  	%r3, %r6, %r2;
	setp.ge.s32 	%p1, %r3, %r5;
	mov.f64 	%fd35, 0d0000000000000000;
	@%p1 bra 	$L__BB4_2;
	cvta.to.global.u64 	%rd3, %rd1;
	mul.wide.s32 	%rd4, %r3, 8;
	add.s64 	%rd5, %rd3, %rd4;
	ld.global.f64 	%fd35, [%rd5];
$L__BB4_2:
	shl.b32 	%r7, %r2, 3;
	mov.u32 	%r8, _ZZ12parallel_maxE6values;
	add.s32 	%r4, %r8, %r7;
	st.shared.f64 	[%r4], %fd35;
	bar.sync 	0;
	setp.eq.s32 	%p2, %r2, 1023;
	@%p2 bra 	$L__BB4_4;
	ld.shared.f64 	%fd4, [%r4];
	ld.shared.f64 	%fd5, [%r4+8];
	max.f64 	%fd6, %fd4, %fd5;
	st.shared.f64 	[%r4], %fd6;
$L__BB4_4:
	bar.sync 	0;
	setp.gt.u32 	%p3, %r2, 1021;
	@%p3 bra 	$L__BB4_6;
	ld.shared.f64 	%fd7, [%r4];
	ld.shared.f64 	%fd8, [%r4+16];
	max.f64 	%fd9, %fd7, %fd8;
	st.shared.f64 	[%r4], %fd9;
$L__BB4_6:
	bar.sync 	0;
	setp.gt.u32 	%p4, %r2, 1019;
	@%p4 bra 	$L__BB4_8;
	ld.shared.f64 	%fd10, [%r4];
	ld.shared.f64 	%fd11, [%r4+32];
	max.f64 	%fd12, %fd10, %fd11;
	st.shared.f64 	[%r4], %fd12;
$L__BB4_8:
	bar.sync 	0;
	setp.gt.u32 	%p5, %r2, 1015;
	@%p5 bra 	$L__BB4_10;
	ld.shared.f64 	%fd13, [%r4];
	ld.shared.f64 	%fd14, [%r4+64];
	max.f64 	%fd15, %fd13, %fd14;
	st.shared.f64 	[%r4], %fd15;
$L__BB4_10:
	bar.sync 	0;
	setp.gt.u32 	%p6, %r2, 1007;
	@%p6 bra 	$L__BB4_12;
	ld.shared.f64 	%fd16, [%r4];
	ld.shared.f64 	%fd17, [%r4+128];
	max.f64 	%fd18, %fd16, %fd17;
	st.shared.f64 	[%r4], %fd18;
$L__BB4_12:
	bar.sync 	0;
	setp.gt.u32 	%p7, %r2, 991;
	@%p7 bra 	$L__BB4_14;
	ld.shared.f64 	%fd19, [%r4];
	ld.shared.f64 	%fd20, [%r4+256];
	max.f64 	%fd21, %fd19, %fd20;
	st.shared.f64 	[%r4], %fd21;
$L__BB4_14:
	bar.sync 	0;
	setp.gt.u32 	%p8, %r2, 959;
	@%p8 bra 	$L__BB4_16;
	ld.shared.f64 	%fd22, [%r4];
	ld.shared.f64 	%fd23, [%r4+512];
	max.f64 	%fd24, %fd22, %fd23;
	st.shared.f64 	[%r4], %fd24;
$L__BB4_16:
	bar.sync 	0;
	setp.gt.u32 	%p9, %r2, 895;
	@%p9 bra 	$L__BB4_18;
	ld.shared.f64 	%fd25, [%r4];
	ld.shared.f64 	%fd26, [%r4+1024];
	max.f64 	%fd27, %fd25, %fd26;
	st.shared.f64 	[%r4], %fd27;
$L__BB4_18:
	bar.sync 	0;
	setp.gt.u32 	%p10, %r2, 767;
	@%p10 bra 	$L__BB4_20;
	ld.shared.f64 	%fd28, [%r4];
	ld.shared.f64 	%fd29, [%r4+2048];
	max.f64 	%fd30, %fd28, %fd29;
	st.shared.f64 	[%r4], %fd30;
$L__BB4_20:
	bar.sync 	0;
	setp.gt.u32 	%p11, %r2, 511;
	@%p11 bra 	$L__BB4_22;
	ld.shared.f64 	%fd31, [%r4];
	ld.shared.f64 	%fd32, [%r4+4096];
	max.f64 	%fd33, %fd31, %fd32;
	st.shared.f64 	[%r4], %fd33;
$L__BB4_22:
	bar.sync 	0;
	cvta.to.global.u64 	%rd6, %rd2;
	ld.shared.f64 	%fd34, [_ZZ12parallel_maxE6values];
	mul.wide.u32 	%rd7, %r1, 8;
	add.s64 	%rd8, %rd6, %rd7;
	st.global.f64 	[%rd8], %fd34;
	ret;

}
	// .globl	divide_all
.visible .entry divide_all(
	.param .u64 .ptr .align 1 divide_all_param_0,
	.param .u32 divide_all_param_1,
	.param .u64 .ptr .align 1 divide_all_param_2
)
{
	.reg .pred 	%p<2>;
	.reg .b32 	%r<6>;
	.reg .b64 	%rd<7>;
	.reg .b64 	%fd<6>;

	ld.param.u64 	%rd1, [divide_all_param_0];
	ld.param.u32 	%r2, [divide_all_param_1];
	ld.param.u64 	%rd2, [divide_all_param_2];
	mov.u32 	%r3, %ctaid.x;
	shl.b32 	%r4, %r3, 10;
	mov.u32 	%r5, %tid.x;
	or.b32  	%r1, %r4, %r5;
	setp.ge.s32 	%p1, %r1, %r2;
	@%p1 bra 	$L__BB5_2;
	cvta.to.global.u64 	%rd3, %rd2;
	cvta.to.global.u64 	%rd4, %rd1;
	ld.global.f64 	%fd1, [%rd3];
	mov.f64 	%fd2, 0d406FE00000000000;
	div.rn.f64 	%fd3, %fd2, %fd1;
	mul.wide.s32 	%rd5, %r1, 8;
	add.s64 	%rd6, %rd4, %rd5;
	ld.global.f64 	%fd4, [%rd6];
	mul.f64 	%fd5, %fd4, %fd3;
	st.global.f64 	[%rd6], %fd5;
$L__BB5_2:
	ret;

}


// ===== COMPILED SASS (sm_100) =====

	.target	sm_100

	.elftype	@"ET_EXEC"


//--------------------- .note.nv.tkinfo           --------------------------
	.section	.note.nv.tkinfo,"",@"SHT_NOTE"
	.sectionflags	@"SHF_NOTE_NV_TKINFO"
	.tkinfo
        /*0018*/ 	.word	0x00000002
        /*0030*/ 	.string	""
        /*0030*/ 	.string	"ptxas"
        /*0030*/ 	.string	"Cuda compilation tools, release 13.0, V13.0.88"
        /*0030*/ 	.string	"Build cuda_13.0.r13.0/compiler.36424714_0"
        /*0030*/ 	.string	"-arch sm_100 -m 64 "



//--------------------- .note.nv.cuinfo           --------------------------
	.section	.note.nv.cuinfo,"",@"SHT_NOTE"
	.sectionflags	@"SHF_NOTE_NV_CUINFO"
        /*0018*/ 	.short	0x0002
        /*001a*/ 	.short	0x0064
        /*001c*/ 	.short	0x0082
	.zero		2


//--------------------- .nv.info                  --------------------------
	.section	.nv.info,"",@"SHT_CUDA_INFO"
	.align	4


	//----- nvinfo : EIATTR_REGCOUNT
	.align		4
        /*0000*/ 	.byte	0x04, 0x2f
        /*0002*/ 	.short	(.L_5 - .L_4)
	.align		4
.L_4:
        /*0004*/ 	.word	index@(sobel_filter)
        /*0008*/ 	.word	0x00000020


	//----- nvinfo : EIATTR_FRAME_SIZE
	.align		4
.L_5:
        /*000c*/ 	.byte	0x04, 0x11
        /*000e*/ 	.short	(.L_7 - .L_6)
	.align		4
.L_6:
        /*0010*/ 	.word	index@($__internal_1_$__cuda_sm20_sqrt_rn_f32_slowpath)
        /*0014*/ 	.word	0x00000000


	//----- nvinfo : EIATTR_FRAME_SIZE
	.align		4
.L_7:
        /*0018*/ 	.byte	0x04, 0x11
        /*001a*/ 	.short	(.L_9 - .L_8)
	.align		4
.L_8:
        /*001c*/ 	.word	index@(sobel_filter)
        /*0020*/ 	.word	0x00000000


	//----- nvinfo : EIATTR_REGCOUNT
	.align		4
.L_9:
        /*0024*/ 	.byte	0x04, 0x2f
        /*0026*/ 	.short	(.L_11 - .L_10)
	.align		4
.L_10:
        /*0028*/ 	.word	index@(blur_filter)
        /*002c*/ 	.word	0x00000020


	//----- nvinfo : EIATTR_FRAME_SIZE
	.align		4
.L_11:
        /*0030*/ 	.byte	0x04, 0x11
        /*0032*/ 	.short	(.L_13 - .L_12)
	.align		4
.L_12:
        /*0034*/ 	.word	index@(blur_filter)
        /*0038*/ 	.word	0x00000000


	//----- nvinfo : EIATTR_REGCOUNT
	.align		4
.L_13:
        /*003c*/ 	.byte	0x04, 0x2f
        /*003e*/ 	.short	(.L_15 - .L_14)
	.align		4
.L_14:
        /*0040*/ 	.word	index@(mix_channels)
        /*0044*/ 	.word	0x00000010


	//----- nvinfo : EIATTR_FRAME_SIZE
	.align		4
.L_15:
        /*0048*/ 	.byte	0x04, 0x11
        /*004a*/ 	.short	(.L_17 - .L_16)
	.align		4
.L_16:
        /*004c*/ 	.word	index@(mix_channels)
        /*0050*/ 	.word	0x00000000


	//----- nvinfo : EIATTR_REGCOUNT
	.align		4
.L_17:
        /*0054*/ 	.byte	0x04, 0x2f
        /*0056*/ 	.short	(.L_19 - .L_18)
	.align		4
.L_18:
        /*0058*/ 	.word	index@(smoothen)
        /*005c*/ 	.word	0x00000020


	//----- nvinfo : EIATTR_FRAME_SIZE
	.align		4
.L_19:
        /*0060*/ 	.byte	0x04, 0x11
        /*0062*/ 	.short	(.L_21 - .L_20)
	.align		4
.L_20:
        /*0064*/ 	.word	index@(smoothen)
        /*0068*/ 	.word	0x00000000


	//----- nvinfo : EIATTR_REGCOUNT
	.align		4
.L_21:
        /*006c*/ 	.byte	0x04, 0x2f
        /*006e*/ 	.short	(.L_23 - .L_22)
	.align		4
.L_22:
        /*0070*/ 	.word	index@(parallel_max)
        /*0074*/ 	.word	0x0000000e


	//----- nvinfo : EIATTR_FRAME_SIZE
	.align		4
.L_23:
        /*0078*/ 	.byte	0x04, 0x11
        /*007a*/ 	.short	(.L_25 - .L_24)
	.align		4
.L_24:
        /*007c*/ 	.word	index@(parallel_max)
        /*0080*/ 	.word	0x00000000


	//----- nvinfo : EIATTR_REGCOUNT
	.align		4
.L_25:
        /*0084*/ 	.byte	0x04, 0x2f
        /*0086*/ 	.short	(.L_27 - .L_26)
	.align		4
.L_26:
        /*0088*/ 	.word	index@(divide_all)
        /*008c*/ 	.word	0x00000015


	//----- nvinfo : EIATTR_FRAME_SIZE
	.align		4
.L_27:
        /*0090*/ 	.byte	0x04, 0x11
        /*0092*/ 	.short	(.L_29 - .L_28)
	.align		4
.L_28:
        /*0094*/ 	.word	index@($__internal_0_$__cuda_sm20_div_rn_f64_full)
        /*0098*/ 	.word	0x00000000


	//----- nvinfo : EIATTR_FRAME_SIZE
	.align		4
.L_29:
        /*009c*/ 	.byte	0x04, 0x11
        /*009e*/ 	.short	(.L_31 - .L_30)
	.align		4
.L_30:
        /*00a0*/ 	.word	index@(divide_all)
        /*00a4*/ 	.word	0x00000000


	//----- nvinfo : EIATTR_MIN_STACK_SIZE
	.align		4
.L_31:
        /*00a8*/ 	.byte	0x04, 0x12
        /*00aa*/ 	.short	(.L_33 - .L_32)
	.align		4
.L_32:
        /*00ac*/ 	.word	index@(divide_all)
        /*00b0*/ 	.word	0x00000000


	//----- nvinfo : EIATTR_MIN_STACK_SIZE
	.align		4
.L_33:
        /*00b4*/ 	.byte	0x04, 0x12
        /*00b6*/ 	.short	(.L_35 - .L_34)
	.align		4
.L_34:
        /*00b8*/ 	.word	index@(parallel_max)
        /*00bc*/ 	.word	0x00000000


	//----- nvinfo : EIATTR_MIN_STACK_SIZE
	.align		4
.L_35:
        /*00c0*/ 	.byte	0x04, 0x12
        /*00c2*/ 	.short	(.L_37 - .L_36)
	.align		4
.L_36:
        /*00c4*/ 	.word	index@(smoothen)
        /*00c8*/ 	.word	0x00000000


	//----- nvinfo : EIATTR_MIN_STACK_SIZE
	.align		4
.L_37:
        /*00cc*/ 	.byte	0x04, 0x12
        /*00ce*/ 	.short	(.L_39 - .L_38)
	.align		4
.L_38:
        /*00d0*/ 	.word	index@(mix_channels)
        /*00d4*/ 	.word	0x00000000


	//----- nvinfo : EIATTR_MIN_STACK_SIZE
	.align		4
.L_39:
        /*00d8*/ 	.byte	0x04, 0x12
        /*00da*/ 	.short	(.L_41 - .L_40)
	.align		4
.L_40:
        /*00dc*/ 	.word	index@(blur_filter)
        /*00e0*/ 	.word	0x00000000


	//----- nvinfo : EIATTR_MIN_STACK_SIZE
	.align		4
.L_41:
        /*00e4*/ 	.byte	0x04, 0x12
        /*00e6*/ 	.short	(.L_43 - .L_42)
	.align		4
.L_42:
        /*00e8*/ 	.word	index@(sobel_filter)
        /*00ec*/ 	.word	0x00000000
.L_43:


//--------------------- .nv.compat                --------------------------
	.section	.nv.compat,"",@"SHT_CUDA_COMPAT_INFO"
	.align	4
        /*0000*/ 	.byte	0x02, 0x09, 0x00, 0x00, 0x02, 0x02, 0x01, 0x00, 0x02, 0x05, 0x05, 0x00, 0x03, 0x07, 0x01, 0x01
        /*0010*/ 	.byte	0x02, 0x03, 0x00, 0x00, 0x02, 0x06, 0x01, 0x00, 0x04, 0x0b, 0x08, 0x00, 0x01, 0x00, 0x00, 0x00
        /*0020*/ 	.byte	0x00, 0x00, 0x00, 0x00


//--------------------- .nv.info.divide_all       --------------------------
	.section	.nv.info.divide_all,"",@"SHT_CUDA_INFO"
	.sectionflags	@""
	.align	4


	//----- nvinfo : EIATTR_CUDA_API_VERSION
	.align		4
        /*0000*/ 	.byte	0x04, 0x37
        /*0002*/ 	.short	(.L_45 - .L_44)
.L_44:
        /*0004*/ 	.word	0x00000082


	//----- nvinfo : EIATTR_KPARAM_INFO
	.align		4
.L_45:
        /*0008*/ 	.byte	0x04, 0x17
        /*000a*/ 	.short	(.L_47 - .L_46)
.L_46:
        /*000c*/ 	.word	0x00000000
        /*0010*/ 	.short	0x0002
        /*0012*/ 	.short	0x0010
        /*0014*/ 	.byte	0x00, 0xf5, 0x21, 0x00


	//----- nvinfo : EIATTR_KPARAM_INFO
	.align		4
.L_47:
        /*0018*/ 	.byte	0x04, 0x17
        /*001a*/ 	.short	(.L_49 - .L_48)
.L_48:
        /*001c*/ 	.word	0x00000000
        /*0020*/ 	.short	0x0001
        /*0022*/ 	.short	0x0008
        /*0024*/ 	.byte	0x00, 0xf0, 0x11, 0x00


	//----- nvinfo : EIATTR_KPARAM_INFO
	.align		4
.L_49:
        /*0028*/ 	.byte	0x04, 0x17
        /*002a*/ 	.short	(.L_51 - .L_50)
.L_50:
        /*002c*/ 	.word	0x00000000
        /*0030*/ 	.short	0x0000
        /*0032*/ 	.short	0x0000
        /*0034*/ 	.byte	0x00, 0xf5, 0x21, 0x00


	//----- nvinfo : EIATTR_SPARSE_MMA_MASK
	.align		4
.L_51:
        /*0038*/ 	.byte	0x03, 0x50
        /*003a*/ 	.short	0x0000


	//----- nvinfo : EIATTR_MAXREG_COUNT
	.align		4
        /*003c*/ 	.byte	0x03, 0x1b
        /*003e*/ 	.short	0x00ff


	//----- nvinfo : EIATTR_MERCURY_ISA_VERSION
	.align		4
        /*0040*/ 	.byte	0x03, 0x5f
        /*0042*/ 	.short	0x0101


	//----- nvinfo : EIATTR_VRC_CTA_INIT_COUNT
	.align		4
        /*0044*/ 	.byte	0x02, 0x4a
	.zero		1
	.zero		1


	//----- nvinfo : EIATTR_EXIT_INSTR_OFFSETS
	.align		4
        /*0048*/ 	.byte	0x04, 0x1c
        /*004a*/ 	.short	(.L_53 - .L_52)


	//   ....[0]....
.L_52:
        /*004c*/ 	.word	0x00000070


	//   ....[1]....
        /*0050*/ 	.word	0x000001f0


	//----- nvinfo : EIATTR_CRS_STACK_SIZE
	.align		4
.L_53:
        /*0054*/ 	.byte	0x04, 0x1e
        /*0056*/ 	.short	(.L_55 - .L_54)
.L_54:
        /*0058*/ 	.word	0x00000000


	//----- nvinfo : EIATTR_CBANK_PARAM_SIZE
	.align		4
.L_55:
        /*005c*/ 	.byte	0x03, 0x19
        /*005e*/ 	.short	0x0018


	//----- nvinfo : EIATTR_PARAM_CBANK
	.align		4
        /*0060*/ 	.byte	0x04, 0x0a
        /*0062*/ 	.short	(.L_57 - .L_56)
	.align		4
.L_56:
        /*0064*/ 	.word	index@(.nv.constant0.divide_all)
        /*0068*/ 	.short	0x0380
        /*006a*/ 	.short	0x0018


	//----- nvinfo : EIATTR_SW_WAR
	.align		4
.L_57:
        /*006c*/ 	.byte	0x04, 0x36
        /*006e*/ 	.short	(.L_59 - .L_58)
.L_58:
        /*0070*/ 	.word	0x00000008
.L_59:


//--------------------- .nv.info.parallel_max     --------------------------
	.section	.nv.info.parallel_max,"",@"SHT_CUDA_INFO"
	.sectionflags	@""
	.align	4


	//----- nvinfo : EIATTR_CUDA_API_VERSION
	.align		4
        /*0000*/ 	.byte	0x04, 0x37
        /*0002*/ 	.short	(.L_61 - .L_60)
.L_60:
        /*0004*/ 	.word	0x00000082


	//----- nvinfo : EIATTR_KPARAM_INFO
	.align		4
.L_61:
        /*0008*/ 	.byte	0x04, 0x17
        /*000a*/ 	.short	(.L_63 - .L_62)
.L_62:
        /*000c*/ 	.word	0x00000000
        /*0010*/ 	.short	0x0002
        /*0012*/ 	.short	0x0010
        /*0014*/ 	.byte	0x00, 0xf5, 0x21, 0x00


	//----- nvinfo : EIATTR_KPARAM_INFO
	.align		4
.L_63:
        /*0018*/ 	.byte	0x04, 0x17
        /*001a*/ 	.short	(.L_65 - .L_64)
.L_64:
        /*001c*/ 	.word	0x00000000
        /*0020*/ 	.short	0x0001
        /*0022*/ 	.short	0x0008
        /*0024*/ 	.byte	0x00, 0xf0, 0x11, 0x00


	//----- nvinfo : EIATTR_KPARAM_INFO
	.align		4
.L_65:
        /*0028*/ 	.byte	0x04, 0x17
        /*002a*/ 	.short	(.L_67 - .L_66)
.L_66:
        /*002c*/ 	.word	0x00000000
        /*0030*/ 	.short	0x0000
        /*0032*/ 	.short	0x0000
        /*0034*/ 	.byte	0x00, 0xf5, 0x21, 0x00


	//----- nvinfo : EIATTR_SPARSE_MMA_MASK
	.align		4
.L_67:
        /*0038*/ 	.byte	0x03, 0x50
        /*003a*/ 	.short	0x0000


	//----- nvinfo : EIATTR_MAXREG_COUNT
	.align		4
        /*003c*/ 	.byte	0x03, 0x1b
        /*003e*/ 	.short	0x00ff


	//----- nvinfo : EIATTR_NUM_BARRIERS
	.align		4
        /*0040*/ 	.byte	0x02, 0x4c
        /*0042*/ 	.byte	0x01
	.zero		1


	//----- nvinfo : EIATTR_MERCURY_ISA_VERSION
	.align		4
        /*0044*/ 	.byte	0x03, 0x5f
        /*0046*/ 	.short	0x0101


	//----- nvinfo : EIATTR_VRC_CTA_INIT_COUNT
	.align		4
        /*0048*/ 	.byte	0x02, 0x4a
	.zero		1
	.zero		1


	//----- nvinfo : EIATTR_EXIT_INSTR_OFFSETS
	.align		4
        /*004c*/ 	.byte	0x04, 0x1c
        /*004e*/ 	.short	(.L_69 - .L_68)


	//   ....[0]....
.L_68:
        /*0050*/ 	.word	0x000008e0


	//----- nvinfo : EIATTR_CBANK_PARAM_SIZE
	.align		4
.L_69:
        /*0054*/ 	.byte	0x03, 0x19
        /*0056*/ 	.short	0x0018


	//----- nvinfo : EIATTR_PARAM_CBANK
	.align		4
        /*0058*/ 	.byte	0x04, 0x0a
        /*005a*/ 	.short	(.L_71 - .L_70)
	.align		4
.L_70:
        /*005c*/ 	.word	index@(.nv.constant0.parallel_max)
        /*0060*/ 	.short	0x0380
        /*0062*/ 	.short	0x0018


	//----- nvinfo : EIATTR_SW_WAR
	.align		4
.L_71:
        /*0064*/ 	.byte	0x04, 0x36
        /*0066*/ 	.short	(.L_73 - .L_72)
.L_72:
        /*0068*/ 	.word	0x00000008
.L_73:


//--------------------- .nv.info.smoothen         --------------------------
	.section	.nv.info.smoothen,"",@"SHT_CUDA_INFO"
	.sectionflags	@""
	.align	4


	//----- nvinfo : EIATTR_CUDA_API_VERSION
	.align		4
        /*0000*/ 	.byte	0x04, 0x37
        /*0002*/ 	.short	(.L_75 - .L_74)
.L_74:
        /*0004*/ 	.word	0x00000082


	//----- nvinfo : EIATTR_KPARAM_INFO
	.align		4
.L_75:
        /*0008*/ 	.byte	0x04, 0x17
        /*000a*/ 	.short	(.L_77 - .L_76)
.L_76:
        /*000c*/ 	.word	0x00000000
        /*0010*/ 	.short	0x0004
        /*0012*/ 	.short	0x0018
        /*0014*/ 	.byte	0x00, 0xf5, 0x21, 0x00


	//----- nvinfo : EIATTR_KPARAM_INFO
	.align		4
.L_77:
        /*0018*/ 	.byte	0x04, 0x17
        /*001a*/ 	.short	(.L_79 - .L_78)
.L_78:
        /*001c*/ 	.word	0x00000000
        /*0020*/ 	.short	0x0003
        /*0022*/ 	.short	0x0010
        /*0024*/ 	.byte	0x00, 0xf5, 0x21, 0x00


	//----- nvinfo : EIATTR_KPARAM_INFO
	.align		4
.L_79:
        /*0028*/ 	.byte	0x04, 0x17
        /*002a*/ 	.short	(.L_81 - .L_80)
.L_80:
        /*002c*/ 	.word	0x00000000
        /*0030*/ 	.short	0x0002
        /*0032*/ 	.short	0x000c
        /*0034*/ 	.byte	0x00, 0xf0, 0x11, 0x00


	//----- nvinfo : EIATTR_KPARAM_INFO
	.align		4
.L_81:
        /*0038*/ 	.byte	0x04, 0x17
        /*003a*/ 	.short	(.L_83 - .L_82)
.L_82:
        /*003c*/ 	.word	0x00000000
        /*0040*/ 	.short	0x0001
        /*0042*/ 	.short	0x0008
        /*0044*/ 	.byte	0x00, 0xf0, 0x11, 0x00


	//----- nvinfo : EIATTR_KPARAM_INFO
	.align		4
.L_83:
        /*0048*/ 	.byte	0x04, 0x17
        /*004a*/ 	.short	(.L_85 - .L_84)
.L_84:
        /*004c*/ 	.word	0x00000000
        /*0050*/ 	.short	0x0000
        /*0052*/ 	.short	0x0000
        /*0054*/ 	.byte	0x00, 0xf5, 0x21, 0x00


	//----- nvinfo : EIATTR_SPARSE_MMA_MASK
	.align		4
.L_85:
        /*0058*/ 	.byte	0x03, 0x50
        /*005a*/ 	.short	0x0000


	//----- nvinfo : EIATTR_MAXREG_COUNT
	.align		4
        /*005c*/ 	.byte	0x03, 0x1b
        /*005e*/ 	.short	0x00ff


	//----- nvinfo : EIATTR_MERCURY_ISA_VERSION
	.align		4
        /*0060*/ 	.byte	0x03, 0x5f
        /*0062*/ 	.short	0x0101


	//----- nvinfo : EIATTR_VRC_CTA_INIT_COUNT
	.align		4
        /*0064*/ 	.byte	0x02, 0x4a
	.zero		1
	.zero		1


	//----- nvinfo : EIATTR_EXIT_INSTR_OFFSETS
	.align		4
        /*0068*/ 	.byte	0x04, 0x1c
        /*006a*/ 	.short	(.L_87 - .L_86)


	//   ....[0]....
.L_86:
        /*006c*/ 	.word	0x000000a0


	//   ....[1]....
        /*0070*/ 	.word	0x00000740


	//----- nvinfo : EIATTR_CRS_STACK_SIZE
	.align		4
.L_87:
        /*0074*/ 	.byte	0x04, 0x1e
        /*0076*/ 	.short	(.L_89 - .L_88)
.L_88:
        /*0078*/ 	.word	0x00000000


	//----- nvinfo : EIATTR_CBANK_PARAM_SIZE
	.align		4
.L_89:
        /*007c*/ 	.byte	0x03, 0x19
        /*007e*/ 	.short	0x0020


	//----- nvinfo : EIATTR_PARAM_CBANK
	.align		4
        /*0080*/ 	.byte	0x04, 0x0a
        /*0082*/ 	.short	(.L_91 - .L_90)
	.align		4
.L_90:
        /*0084*/ 	.word	index@(.nv.constant0.smoothen)
        /*0088*/ 	.short	0x0380
        /*008a*/ 	.short	0x0020


	//----- nvinfo : EIATTR_SW_WAR
	.align		4
.L_91:
        /*008c*/ 	.byte	0x04, 0x36
        /*008e*/ 	.short	(.L_93 - .L_92)
.L_92:
        /*0090*/ 	.word	0x00000008
.L_93:


//--------------------- .nv.info.mix_channels     --------------------------
	.section	.nv.info.mix_channels,"",@"SHT_CUDA_INFO"
	.sectionflags	@""
	.align	4


	//----- nvinfo : EIATTR_CUDA_API_VERSION
	.align		4
        /*0000*/ 	.byte	0x04, 0x37
        /*0002*/ 	.short	(.L_95 - .L_94)
.L_94:
        /*0004*/ 	.word	0x00000082


	//----- nvinfo : EIATTR_KPARAM_INFO
	.align		4
.L_95:
        /*0008*/ 	.byte	0x04, 0x17
        /*000a*/ 	.short	(.L_97 - .L_96)
.L_96:
        /*000c*/ 	.word	0x00000000
        /*0010*/ 	.short	0x0004
        /*0012*/ 	.short	0x0020
        /*0014*/ 	.byte	0x00, 0xf5, 0x21, 0x00


	//----- nvinfo : EIATTR_KPARAM_INFO
	.align		4
.L_97:
        /*0018*/ 	.byte	0x04, 0x17
        /*001a*/ 	.short	(.L_99 - .L_98)
.L_98:
        /*001c*/ 	.word	0x00000000
        /*0020*/ 	.short	0x0003
        /*0022*/ 	.short	0x0018
        /*0024*/ 	.byte	0x00, 0xf0, 0x11, 0x00


	//----- nvinfo : EIATTR_KPARAM_INFO
	.align		4
.L_99:
        /*0028*/ 	.byte	0x04, 0x17
        /*002a*/ 	.short	(.L_101 - .L_100)
.L_100:
        /*002c*/ 	.word	0x00000000
        /*0030*/ 	.short	0x0002
        /*0032*/ 	.short	0x0010
        /*0034*/ 	.byte	0x00, 0xf5, 0x21, 0x00


	//----- nvinfo : EIATTR_KPARAM_INFO
	.align		4
.L_101:
        /*0038*/ 	.byte	0x04, 0x17
        /*003a*/ 	.short	(.L_103 - .L_102)
.L_102:
        /*003c*/ 	.word	0x00000000
        /*0040*/ 	.short	0x0001
        /*0042*/ 	.short	0x0008
        /*0044*/ 	.byte	0x00, 0xf5, 0x21, 0x00


	//----- nvinfo : EIATTR_KPARAM_INFO
	.align		4
.L_103:
        /*0048*/ 	.byte	0x04, 0x17
        /*004a*/ 	.short	(.L_105 - .L_104)
.L_104:
        /*004c*/ 	.word	0x00000000
        /*0050*/ 	.short	0x0000
        /*0052*/ 	.short	0x0000
        /*0054*/ 	.byte	0x00, 0xf5, 0x21, 0x00


	//----- nvinfo : EIATTR_SPARSE_MMA_MASK
	.align		4
.L_105:
        /*0058*/ 	.byte	0x03, 0x50
        /*005a*/ 	.short	0x0000


	//----- nvinfo : EIATTR_MAXREG_COUNT
	.align		4
        /*005c*/ 	.byte	0x03, 0x1b
        /*005e*/ 	.short	0x00ff


	//----- nvinfo : EIATTR_MERCURY_ISA_VERSION
	.align		4
        /*0060*/ 	.byte	0x03, 0x5f
        /*0062*/ 	.short	0x0101


	//----- nvinfo : EIATTR_VRC_CTA_INIT_COUNT
	.align		4
        /*0064*/ 	.byte	0x02, 0x4a
	.zero		1
	.zero		1


	//----- nvinfo : EIATTR_EXIT_INSTR_OFFSETS
	.align		4
        /*0068*/ 	.byte	0x04, 0x1c
        /*006a*/ 	.short	(.L_107 - .L_106)


	//   ....[0]....
.L_106:
        /*006c*/ 	.word	0x00000070


	//   ....[1]....
        /*0070*/ 	.word	0x000001c0


	//----- nvinfo : EIATTR_CBANK_PARAM_SIZE
	.align		4
.L_107:
        /*0074*/ 	.byte	0x03, 0x19
        /*0076*/ 	.short	0x0028


	//----- nvinfo : EIATTR_PARAM_CBANK
	.align		4
        /*0078*/ 	.byte	0x04, 0x0a
        /*007a*/ 	.short	(.L_109 - .L_108)
	.align		4
.L_108:
        /*007c*/ 	.word	index@(.nv.constant0.mix_channels)
        /*0080*/ 	.short	0x0380
        /*0082*/ 	.short	0x0028


	//----- nvinfo : EIATTR_SW_WAR
	.align		4
.L_109:
        /*0084*/ 	.byte	0x04, 0x36
        /*0086*/ 	.short	(.L_111 - .L_110)
.L_110:
        /*0088*/ 	.word	0x00000008
.L_111:


//--------------------- .nv.info.blur_filter      --------------------------
	.section	.nv.info.blur_filter,"",@"SHT_CUDA_INFO"
	.sectionflags	@""
	.align	4


	//----- nvinfo : EIATTR_CUDA_API_VERSION
	.align		4
        /*0000*/ 	.byte	0x04, 0x37
        /*0002*/ 	.short	(.L_113 - .L_112)
.L_112:
        /*0004*/ 	.word	0x00000082


	//----- nvinfo : EIATTR_KPARAM_INFO
	.align		4
.L_113:
        /*0008*/ 	.byte	0x04, 0x17
        /*000a*/ 	.short	(.L_115 - .L_114)
.L_114:
        /*000c*/ 	.word	0x00000000
        /*0010*/ 	.short	0x0003
        /*0012*/ 	.short	0x0010
        /*0014*/ 	.byte	0x00, 0xf5, 0x21, 0x00


	//----- nvinfo : EIATTR_KPARAM_INFO
	.align		4
.L_115:
        /*0018*/ 	.byte	0x04, 0x17
        /*001a*/ 	.short	(.L_117 - .L_116)
.L_116:
        /*001c*/ 	.word	0x00000000
        /*0020*/ 	.short	0x0002
        /*0022*/ 	.short	0x000c
        /*0024*/ 	.byte	0x00, 0xf0, 0x11, 0x00


	//----- nvinfo : EIATTR_KPARAM_INFO
	.align		4
.L_117:
        /*0028*/ 	.byte	0x04, 0x17
        /*002a*/ 	.short	(.L_119 - .L_118)
.L_118:
        /*002c*/ 	.word	0x00000000
        /*0030*/ 	.short	0x0001
        /*0032*/ 	.short	0x0008
        /*0034*/ 	.byte	0x00, 0xf0, 0x11, 0x00


	//----- nvinfo : EIATTR_KPARAM_INFO
	.align		4
.L_119:
        /*0038*/ 	.byte	0x04, 0x17
        /*003a*/ 	.short	(.L_121 - .L_120)
.L_120:
        /*003c*/ 	.word	0x00000000
        /*0040*/ 	.short	0x0000
        /*0042*/ 	.short	0x0000
        /*0044*/ 	.byte	0x00, 0xf5, 0x21, 0x00


	//----- nvinfo : EIATTR_SPARSE_MMA_MASK
	.align		4
.L_121:
        /*0048*/ 	.byte	0x03, 0x50
        /*004a*/ 	.short	0x0000


	//----- nvinfo : EIATTR_MAXREG_COUNT
	.align		4
        /*004c*/ 	.byte	0x03, 0x1b
        /*004e*/ 	.short	0x00ff


	//----- nvinfo : EIATTR_MERCURY_ISA_VERSION
	.align		4
        /*0050*/ 	.byte	0x03, 0x5f
        /*0052*/ 	.short	0x0101


	//----- nvinfo : EIATTR_VRC_CTA_INIT_COUNT
	.align		4
        /*0054*/ 	.byte	0x02, 0x4a
	.zero		1
	.zero		1


	//----- nvinfo : EIATTR_EXIT_INSTR_OFFSETS
	.align		4
        /*0058*/ 	.byte	0x04, 0x1c
        /*005a*/ 	.short	(.L_123 - .L_122)


	//   ....[0]....
.L_122:
        /*005c*/ 	.word	0x00000360


	//   ....[1]....
        /*0060*/ 	.word	0x00000390


	//   ....[2]....
        /*0064*/ 	.word	0x00000410


	//----- nvinfo : EIATTR_CRS_STACK_SIZE
	.align		4
.L_123:
        /*0068*/ 	.byte	0x04, 0x1e
        /*006a*/ 	.short	(.L_125 - .L_124)
.L_124:
        /*006c*/ 	.word	0x00000000


	//----- nvinfo : EIATTR_CBANK_PARAM_SIZE
	.align		4
.L_125:
        /*0070*/ 	.byte	0x03, 0x19
        /*0072*/ 	.short	0x0018


	//----- nvinfo : EIATTR_PARAM_CBANK
	.align		4
        /*0074*/ 	.byte	0x04, 0x0a
        /*0076*/ 	.short	(.L_127 - .L_126)
	.align		4
.L_126:
        /*0078*/ 	.word	index@(.nv.constant0.blur_filter)
        /*007c*/ 	.short	0x0380
        /*007e*/ 	.short	0x0018


	//----- nvinfo : EIATTR_SW_WAR
	.align		4
.L_127:
        /*0080*/ 	.byte	0x04, 0x36
        /*0082*/ 	.short	(.L_129 - .L_128)
.L_128:
        /*0084*/ 	.word	0x00000008
.L_129:


//--------------------- .nv.info.sobel_filter     --------------------------
	.section	.nv.info.sobel_filter,"",@"SHT_CUDA_INFO"
	.sectionflags	@""
	.align	4


	//----- nvinfo : EIATTR_CUDA_API_VERSION
	.align		4
        /*0000*/ 	.byte	0x04, 0x37
        /*0002*/ 	.short	(.L_131 - .L_130)
.L_130:
        /*0004*/ 	.word	0x00000082


	//----- nvinfo : EIATTR_KPARAM_INFO
	.align		4
.L_131:
        /*0008*/ 	.byte	0x04, 0x17
        /*000a*/ 	.short	(.L_133 - .L_132)
.L_132:
        /*000c*/ 	.word	0x00000000
        /*0010*/ 	.short	0x0003
        /*0012*/ 	.short	0x0010
        /*0014*/ 	.byte	0x00, 0xf5, 0x21, 0x00


	//----- nvinfo : EIATTR_KPARAM_INFO
	.align		4
.L_133:
        /*0018*/ 	.byte	0x04, 0x17
        /*001a*/ 	.short	(.L_135 - .L_134)
.L_134:
        /*001c*/ 	.word	0x00000000
        /*0020*/ 	.short	0x0002
        /*0022*/ 	.short	0x000c
        /*0024*/ 	.byte	0x00, 0xf0, 0x11, 0x00


	//----- nvinfo : EIATTR_KPARAM_INFO
	.align		4
.L_135:
        /*0028*/ 	.byte	0x04, 0x17
        /*002a*/ 	.short	(.L_137 - .L_136)
.L_136:
        /*002c*/ 	.word	0x00000000
        /*0030*/ 	.short	0x0001
        /*0032*/ 	.short	0x0008
        /*0034*/ 	.byte	0x00, 0xf0, 0x11, 0x00


	//----- nvinfo : EIATTR_KPARAM_INFO
	.align		4
.L_137:
        /*0038*/ 	.byte	0x04, 0x17
        /*003a*/ 	.short	(.L_139 - .L_138)
.L_138:
        /*003c*/ 	.word	0x00000000
        /*0040*/ 	.short	0x0000
        /*0042*/ 	.short	0x0000
        /*0044*/ 	.byte	0x00, 0xf5, 0x21, 0x00


	//----- nvinfo : EIATTR_SPARSE_MMA_MASK
	.align		4
.L_139:
        /*0048*/ 	.byte	0x03, 0x50
        /*004a*/ 	.short	0x0000


	//----- nvinfo : EIATTR_MAXREG_COUNT
	.align		4
        /*004c*/ 	.byte	0x03, 0x1b
        /*004e*/ 	.short	0x00ff


	//----- nvinfo : EIATTR_MERCURY_ISA_VERSION
	.align		4
        /*0050*/ 	.byte	0x03, 0x5f
        /*0052*/ 	.short	0x0101


	//----- nvinfo : EIATTR_VRC_CTA_INIT_COUNT
	.align		4
        /*0054*/ 	.byte	0x02, 0x4a
	.zero		1
	.zero		1


	//----- nvinfo : EIATTR_EXIT_INSTR_OFFSETS
	.align		4
        /*0058*/ 	.byte	0x04, 0x1c
        /*005a*/ 	.short	(.L_141 - .L_140)


	//   ....[0]....
.L_140:
        /*005c*/ 	.word	0x000005b0


	//   ....[1]....
        /*0060*/ 	.word	0x000005e0


	//   ....[2]....
        /*0064*/ 	.word	0x00000630


	//----- nvinfo : EIATTR_CRS_STACK_SIZE
	.align		4
.L_141:
        /*0068*/ 	.byte	0x04, 0x1e
        /*006a*/ 	.short	(.L_143 - .L_142)
.L_142:
        /*006c*/ 	.word	0x00000000


	//----- nvinfo : EIATTR_CBANK_PARAM_SIZE
	.align		4
.L_143:
        /*0070*/ 	.byte	0x03, 0x19
        /*0072*/ 	.short	0x0018


	//----- nvinfo : EIATTR_PARAM_CBANK
	.align		4
        /*0074*/ 	.byte	0x04, 0x0a
        /*0076*/ 	.short	(.L_145 - .L_144)
	.align		4
.L_144:
        /*0078*/ 	.word	index@(.nv.constant0.sobel_filter)
        /*007c*/ 	.short	0x0380
        /*007e*/ 	.short	0x0018


	//----- nvinfo : EIATTR_SW_WAR
	.align		4
.L_145:
        /*0080*/ 	.byte	0x04, 0x36
        /*0082*/ 	.short	(.L_147 - .L_146)
.L_146:
        /*0084*/ 	.word	0x00000008
.L_147:


//--------------------- .nv.callgraph             --------------------------
	.section	.nv.callgraph,"",@"SHT_CUDA_CALLGRAPH"
	.align	4
	.sectionentsize	8
	.align		4
        /*0000*/ 	.word	0x00000000
	.align		4
        /*0004*/ 	.word	0xffffffff
	.align		4
        /*0008*/ 	.word	0x00000000
	.align		4
        /*000c*/ 	.word	0xfffffffe
	.align		4
        /*0010*/ 	.word	0x00000000
	.align		4
        /*0014*/ 	.word	0xfffffffd
	.align		4
        /*0018*/ 	.word	0x00000000
	.align		4
        /*001c*/ 	.word	0xfffffffc


//--------------------- .nv.constant4             --------------------------
	.section	.nv.constant4,"a",@progbits
	.align	8
	.align		8
.nv.constant4:
        /*0000*/ 	.dword	sobely_kernel
	.align		8
        /*0008*/ 	.dword	sobelx_kernel
	.align		8
        /*0010*/ 	.dword	sharpen_kernel
	.align		8
        /*0018*/ 	.dword	blur_kernel


//--------------------- .text.divide_all          --------------------------
	.section	.text.divide_all,"ax",@progbits
	.align	128
        .global         divide_all
        .type           divide_all,@function
        .size           divide_all,(.L_x_19 - divide_all)
        .other          divide_all,@"STO_CUDA_ENTRY STV_DEFAULT"
divide_all:
.text.divide_all:
[----:B------:R-:W-:Y:S01]  /*0000*/  LDC R1, c[0x0][0x37c] ;  /* 0x0000df00ff017b82 */ /* 0x000fe20000000800 */
[----:B------:R-:W0:Y:S07]  /*0010*/  S2R R0, SR_TID.X ;  /* 0x0000000000007919 */ /* 0x000e2e0000002100 */
[----:B------:R-:W1:Y:S01]  /*0020*/  S2UR UR4, SR_CTAID.X ;  /* 0x00000000000479c3 */ /* 0x000e620000002500 */
[----:B------:R-:W2:Y:S01]  /*0030*/  LDCU UR5, c[0x0][0x388] ;  /* 0x00007100ff0577ac */ /* 0x000ea20008000800 */
[----:B-1----:R-:W-:-:S06]  /*0040*/  USHF.L.U32 UR4, UR4, 0xa, URZ ;  /* 0x0000000a04047899 */ /* 0x002fcc00080006ff */
[----:B0-----:R-:W-:-:S04]  /*0050*/  LOP3.LUT R0, R0, UR4, RZ, 0xfc, !PT ;  /* 0x0000000400007c12 */ /* 0x001fc8000f8efcff */
[----:B--2---:R-:W-:-:S13]  /*0060*/  ISETP.GE.AND P0, PT, R0, UR5, PT ;  /* 0x0000000500007c0c */ /* 0x004fda000bf06270 */
[----:B------:R-:W-:Y:S05]  /*0070*/  @P0 EXIT ;  /* 0x000000000000094d */ /* 0x000fea0003800000 */
[----:B------:R-:W0:Y:S01]  /*0080*/  LDC.64 R4, c[0x0][0x390] ;  /* 0x0000e400ff047b82 */ /* 0x000e220000000a00 */
[----:B------:R-:W0:Y:S02]  /*0090*/  LDCU.64 UR4, c[0x0][0x358] ;  /* 0x00006b00ff0477ac */ /* 0x000e240008000a00 */
[----:B0-----:R-:W2:Y:S01]  /*00a0*/  LDG.E.64 R4, desc[UR4][R4.64] ;  /* 0x0000000404047981 */ /* 0x001ea2000c1e1b00 */
[----:B------:R-:W-:Y:S01]  /*00b0*/  IMAD.MOV.U32 R2, RZ, RZ, 0x1 ;  /* 0x00000001ff027424 */ /* 0x000fe200078e00ff */
[----:B--2---:R-:W0:Y:S05]  /*00c0*/  MUFU.RCP64H R3, R5 ;  /* 0x0000000500037308 */ /* 0x004e2a0000001800 */
[----:B0-----:R-:W-:-:S08]  /*00d0*/  DFMA R6, -R4, R2, 1 ;  /* 0x3ff000000406742b */ /* 0x001fd00000000102 */
[----:B------:R-:W-:-:S08]  /*00e0*/  DFMA R6, R6, R6, R6 ;  /* 0x000000060606722b */ /* 0x000fd00000000006 */
[----:B------:R-:W-:-:S08]  /*00f0*/  DFMA R6, R2, R6, R2 ;  /* 0x000000060206722b */ /* 0x000fd00000000002 */
[----:B------:R-:W-:-:S08]  /*0100*/  DFMA R2, -R4, R6, 1 ;  /* 0x3ff000000402742b */ /* 0x000fd00000000106 */
[----:B------:R-:W-:-:S08]  /*0110*/  DFMA R2, R6, R2, R6 ;  /* 0x000000020602722b */ /* 0x000fd00000000006 */
[----:B------:R-:W-:-:S08]  /*0120*/  DMUL R6, R2, 255 ;  /* 0x406fe00002067828 */ /* 0x000fd00000000000 */
[----:B------:R-:W-:-:S08]  /*0130*/  DFMA R8, -R4, R6, 255 ;  /* 0x406fe0000408742b */ /* 0x000fd00000000106 */
[----:B------:R-:W-:-:S10]  /*0140*/  DFMA R2, R2, R8, R6 ;  /* 0x000000080202722b */ /* 0x000fd40000000006 */
[----:B------:R-:W-:-:S05]  /*0150*/  FFMA R6, RZ, R5, R3 ;  /* 0x00000005ff067223 */ /* 0x000fca0000000003 */
[----:B------:R-:W-:-:S13]  /*0160*/  FSETP.GT.AND P0, PT, |R6|, 1.469367938527859385e-39, PT ;  /* 0x001000000600780b */ /* 0x000fda0003f04200 */
[----:B------:R-:W-:Y:S05]  /*0170*/  @P0 BRA `(.L_x_0) ;  /* 0x0000000000080947 */ /* 0x000fea0003800000 */
[----:B------:R-:W-:-:S07]  /*0180*/  MOV R6, 0x1a0 ;  /* 0x000001a000067802 */ /* 0x000fce0000000f00 */
[----:B------:R-:W-:Y:S05]  /*0190*/  CALL.REL.NOINC `($__internal_0_$__cuda_sm20_div_rn_f64_full) ;  /* 0x0000000000187944 */ /* 0x000fea0003c00000 */
.L_x_0:
[----:B------:R-:W0:Y:S02]  /*01a0*/  LDC.64 R4, c[0x0][0x380] ;  /* 0x0000e000ff047b82 */ /* 0x000e240000000a00 */
[----:B0-----:R-:W-:-:S05]  /*01b0*/  IMAD.WIDE R4, R0, 0x8, R4 ;  /* 0x0000000800047825 */ /* 0x001fca00078e0204 */
[----:B------:R-:W2:Y:S02]  /*01c0*/  LDG.E.64 R6, desc[UR4][R4.64] ;  /* 0x0000000404067981 */ /* 0x000ea4000c1e1b00 */
[----:B--2---:R-:W-:-:S07]  /*01d0*/  DMUL R6, R6, R2 ;  /* 0x0000000206067228 */ /* 0x004fce0000000000 */
[----:B------:R-:W-:Y:S01]  /*01e0*/  STG.E.64 desc[UR4][R4.64], R6 ;  /* 0x0000000604007986 */ /* 0x000fe2000c101b04 */
[----:B------:R-:W-:Y:S05]  /*01f0*/  EXIT ;  /* 0x000000000000794d */ /* 0x000fea0003800000 */
        .weak           $__internal_0_$__cuda_sm20_div_rn_f64_full
        .type           $__internal_0_$__cuda_sm20_div_rn_f64_full,@function
        .size           $__internal_0_$__cuda_sm20_div_rn_f64_full,(.L_x_19 - $__internal_0_$__cuda_sm20_div_rn_f64_full)
$__internal_0_$__cuda_sm20_div_rn_f64_full:
[C---:B------:R-:W-:Y:S01]  /*0200*/  FSETP.GEU.AND P0, PT, |R5|.reuse, 1.469367938527859385e-39, PT ;  /* 0x001000000500780b */ /* 0x040fe20003f0e200 */
[----:B------:R-:W-:Y:S01]  /*0210*/  IMAD.MOV.U32 R8, RZ, RZ, 0x1 ;  /* 0x00000001ff087424 */ /* 0x000fe200078e00ff */
[C---:B------:R-:W-:Y:S01]  /*0220*/  LOP3.LUT R2, R5.reuse, 0x800fffff, RZ, 0xc0, !PT ;  /* 0x800fffff05027812 */ /* 0x040fe200078ec0ff */
[----:B------:R-:W-:Y:S01]  /*0230*/  IMAD.MOV.U32 R7, RZ, RZ, 0x1ca00000 ;  /* 0x1ca00000ff077424 */ /* 0x000fe200078e00ff */
[----:B------:R-:W-:Y:S01]  /*0240*/  LOP3.LUT R14, R5, 0x7ff00000, RZ, 0xc0, !PT ;  /* 0x7ff00000050e7812 */ /* 0x000fe200078ec0ff */
[----:B------:R-:W-:Y:S01]  /*0250*/  IMAD.MOV.U32 R17, RZ, RZ, 0x40600000 ;  /* 0x40600000ff117424 */ /* 0x000fe200078e00ff */
[----:B------:R-:W-:Y:S01]  /*0260*/  LOP3.LUT R3, R2, 0x3ff00000, RZ, 0xfc, !PT ;  /* 0x3ff0000002037812 */ /* 0x000fe200078efcff */
[----:B------:R-:W-:Y:S01]  /*0270*/  IMAD.MOV.U32 R2, RZ, RZ, R4 ;  /* 0x000000ffff027224 */ /* 0x000fe200078e0004 */
[----:B------:R-:W-:Y:S01]  /*0280*/  ISETP.LE.U32.AND P1, PT, R14, 0x40600000, PT ;  /* 0x406000000e00780c */ /* 0x000fe20003f23070 */
[----:B------:R-:W-:Y:S02]  /*0290*/  IMAD.MOV.U32 R16, RZ, RZ, R14 ;  /* 0x000000ffff107224 */ /* 0x000fe400078e000e */
[----:B------:R-:W-:Y:S01]  /*02a0*/  VIADD R18, R17, 0xffffffff ;  /* 0xffffffff11127836 */ /* 0x000fe20000000000 */
[----:B------:R-:W-:Y:S01]  /*02b0*/  SEL R12, R7, 0x63400000, !P1 ;  /* 0x63400000070c7807 */ /* 0x000fe20004800000 */
[----:B------:R-:W-:-:S06]  /*02c0*/  @!P0 DMUL R2, R4, 8.98846567431157953865e+307 ;  /* 0x7fe0000004028828 */ /* 0x000fcc0000000000 */
[----:B------:R-:W0:Y:S04]  /*02d0*/  MUFU.RCP64H R9, R3 ;  /* 0x0000000300097308 */ /* 0x000e280000001800 */
[----:B------:R-:W-:Y:S02]  /*02e0*/  @!P0 LOP3.LUT R16, R3, 0x7ff00000, RZ, 0xc0, !PT ;  /* 0x7ff0000003108812 */ /* 0x000fe400078ec0ff */
[----:B------:R-:W-:-:S03]  /*02f0*/  ISETP.GT.U32.AND P0, PT, R18, 0x7feffffe, PT ;  /* 0x7feffffe1200780c */ /* 0x000fc60003f04070 */
[----:B------:R-:W-:-:S05]  /*0300*/  VIADD R18, R16, 0xffffffff ;  /* 0xffffffff10127836 */ /* 0x000fca0000000000 */
[----:B------:R-:W-:Y:S01]  /*0310*/  ISETP.GT.U32.OR P0, PT, R18, 0x7feffffe, P0 ;  /* 0x7feffffe1200780c */ /* 0x000fe20000704470 */
[----:B0-----:R-:W-:-:S08]  /*0320*/  DFMA R10, R8, -R2, 1 ;  /* 0x3ff00000080a742b */ /* 0x001fd00000000802 */
[----:B------:R-:W-:-:S08]  /*0330*/  DFMA R10, R10, R10, R10 ;  /* 0x0000000a0a0a722b */ /* 0x000fd0000000000a */
[----:B------:R-:W-:-:S08]  /*0340*/  DFMA R10, R8, R10, R8 ;  /* 0x0000000a080a722b */ /* 0x000fd00000000008 */
[----:B------:R-:W-:-:S08]  /*0350*/  DFMA R8, R10, -R2, 1 ;  /* 0x3ff000000a08742b */ /* 0x000fd00000000802 */
[----:B------:R-:W-:Y:S01]  /*0360*/  DFMA R10, R10, R8, R10 ;  /* 0x000000080a0a722b */ /* 0x000fe2000000000a */
[----:B------:R-:W-:Y:S01]  /*0370*/  LOP3.LUT R9, R12, 0xfe000, RZ, 0xfc, !PT ;  /* 0x000fe0000c097812 */ /* 0x000fe200078efcff */
[----:B------:R-:W-:-:S06]  /*0380*/  IMAD.MOV.U32 R8, RZ, RZ, RZ ;  /* 0x000000ffff087224 */ /* 0x000fcc00078e00ff */
[----:B------:R-:W-:-:S08]  /*0390*/  DMUL R12, R10, R8 ;  /* 0x000000080a0c7228 */ /* 0x000fd00000000000 */
[----:B------:R-:W-:-:S08]  /*03a0*/  DFMA R14, R12, -R2, R8 ;  /* 0x800000020c0e722b */ /* 0x000fd00000000008 */
[----:B------:R-:W-:Y:S01]  /*03b0*/  DFMA R10, R10, R14, R12 ;  /* 0x0000000e0a0a722b */ /* 0x000fe2000000000c */
[----:B------:R-:W-:Y:S10]  /*03c0*/  @P0 BRA `(.L_x_1) ;  /* 0x0000000000740947 */ /* 0x000ff40003800000 */
[----:B------:R-:W-:Y:S01]  /*03d0*/  LOP3.LUT R14, R5, 0x7ff00000, RZ, 0xc0, !PT ;  /* 0x7ff00000050e7812 */ /* 0x000fe200078ec0ff */
[----:B------:R-:W-:-:S03]  /*03e0*/  IMAD.MOV.U32 R12, RZ, RZ, 0x40600000 ;  /* 0x40600000ff0c7424 */ /* 0x000fc600078e00ff */
[----:B------:R-:W-:Y:S01]  /*03f0*/  ISETP.LE.U32.AND P0, PT, R14, 0x40600000, PT ;  /* 0x406000000e00780c */ /* 0x000fe20003f03070 */
[----:B------:R-:W-:Y:S02]  /*0400*/  IMAD.MOV R13, RZ, RZ, -R14 ;  /* 0x000000ffff0d7224 */ /* 0x000fe400078e0a0e */
[----:B------:R-:W-:Y:S01]  /*0410*/  IMAD.MOV.U32 R14, RZ, RZ, RZ ;  /* 0x000000ffff0e7224 */ /* 0x000fe200078e00ff */
[----:B------:R-:W-:Y:S02]  /*0420*/  SEL R7, R7, 0x63400000, !P0 ;  /* 0x6340000007077807 */ /* 0x000fe40004000000 */
[----:B------:R-:W-:-:S04]  /*0430*/  VIADDMNMX R12, R13, R12, 0xb9600000, !PT ;  /* 0xb96000000d0c7446 */ /* 0x000fc8000780010c */
[----:B------:R-:W-:-:S05]  /*0440*/  VIMNMX R12, PT, PT, R12, 0x46a00000, PT ;  /* 0x46a000000c0c7848 */ /* 0x000fca0003fe0100 */
[----:B------:R-:W-:-:S04]  /*0450*/  IMAD.IADD R7, R12, 0x1, -R7 ;  /* 0x000000010c077824 */ /* 0x000fc800078e0a07 */
[----:B------:R-:W-:-:S06]  /*0460*/  VIADD R15, R7, 0x7fe00000 ;  /* 0x7fe00000070f7836 */ /* 0x000fcc0000000000 */
[----:B------:R-:W-:-:S10]  /*0470*/  DMUL R12, R10, R14 ;  /* 0x0000000e0a0c7228 */ /* 0x000fd40000000000 */
[----:B------:R-:W-:-:S13]  /*0480*/  FSETP.GTU.AND P0, PT, |R13|, 1.469367938527859385e-39, PT ;  /* 0x001000000d00780b */ /* 0x000fda0003f0c200 */
[----:B------:R-:W-:Y:S05]  /*0490*/  @P0 BRA `(.L_x_2) ;  /* 0x0000000000840947 */ /* 0x000fea0003800000 */
[----:B------:R-:W-:Y:S01]  /*04a0*/  DFMA R2, R10, -R2, R8 ;  /* 0x800000020a02722b */ /* 0x000fe20000000008 */
[----:B------:R-:W-:-:S09]  /*04b0*/  IMAD.MOV.U32 R14, RZ, RZ, RZ ;  /* 0x000000ffff0e7224 */ /* 0x000fd200078e00ff */
[C---:B------:R-:W-:Y:S02]  /*04c0*/  FSETP.NEU.AND P0, PT, R3.reuse, RZ, PT ;  /* 0x000000ff0300720b */ /* 0x040fe40003f0d000 */
[----:B------:R-:W-:-:S04]  /*04d0*/  LOP3.LUT R5, R3, 0x80000000, R5, 0x48, !PT ;  /* 0x8000000003057812 */ /* 0x000fc800078e4805 */
[----:B------:R-:W-:-:S07]  /*04e0*/  LOP3.LUT R15, R5, R15, RZ, 0xfc, !PT ;  /* 0x0000000f050f7212 */ /* 0x000fce00078efcff */
[----:B------:R-:W-:Y:S05]  /*04f0*/  @!P0 BRA `(.L_x_2) ;  /* 0x00000000006c8947 */ /* 0x000fea0003800000 */
[----:B------:R-:W-:Y:S01]  /*0500*/  IMAD.MOV R3, RZ, RZ, -R7 ;  /* 0x000000ffff037224 */ /* 0x000fe200078e0a07 */
[----:B------:R-:W-:Y:S01]  /*0510*/  IADD3 R7, PT, PT, -R7, -0x43300000, RZ ;  /* 0xbcd0000007077810 */ /* 0x000fe20007ffe1ff */
[----:B------:R-:W-:-:S06]  /*0520*/  IMAD.MOV.U32 R2, RZ, RZ, RZ ;  /* 0x000000ffff027224 */ /* 0x000fcc00078e00ff */
[----:B------:R-:W-:Y:S02]  /*0530*/  DFMA R2, R12, -R2, R10 ;  /* 0x800000020c02722b */ /* 0x000fe4000000000a */
[----:B------:R-:W-:-:S08]  /*0540*/  DMUL.RP R10, R10, R14 ;  /* 0x0000000e0a0a7228 */ /* 0x000fd00000008000 */
[----:B------:R-:W-:Y:S02]  /*0550*/  FSETP.NEU.AND P0, PT, |R3|, R7, PT ;  /* 0x000000070300720b */ /* 0x000fe40003f0d200 */
[----:B------:R-:W-:Y:S02]  /*0560*/  LOP3.LUT R5, R11, R5, RZ, 0x3c, !PT ;  /* 0x000000050b057212 */ /* 0x000fe400078e3cff */
[----:B------:R-:W-:Y:S02]  /*0570*/  FSEL R12, R10, R12, !P0 ;  /* 0x0000000c0a0c7208 */ /* 0x000fe40004000000 */
[----:B------:R-:W-:Y:S01]  /*0580*/  FSEL R13, R5, R13, !P0 ;  /* 0x0000000d050d7208 */ /* 0x000fe20004000000 */
[----:B------:R-:W-:Y:S06]  /*0590*/  BRA `(.L_x_2) ;  /* 0x0000000000447947 */ /* 0x000fec0003800000 */
.L_x_1:
[----:B------:R-:W-:-:S14]  /*05a0*/  DSETP.NAN.AND P0, PT, R4, R4, PT ;  /* 0x000000040400722a */ /* 0x000fdc0003f08000 */
[----:B------:R-:W-:Y:S05]  /*05b0*/  @P0 BRA `(.L_x_3) ;  /* 0x0000000000340947 */ /* 0x000fea0003800000 */
[----:B------:R-:W-:Y:S01]  /*05c0*/  ISETP.NE.AND P0, PT, R17, R16, PT ;  /* 0x000000101100720c */ /* 0x000fe20003f05270 */
[----:B------:R-:W-:Y:S02]  /*05d0*/  IMAD.MOV.U32 R12, RZ, RZ, 0x0 ;  /* 0x00000000ff0c7424 */ /* 0x000fe400078e00ff */
[----:B------:R-:W-:-:S10]  /*05e0*/  IMAD.MOV.U32 R13, RZ, RZ, -0x80000 ;  /* 0xfff80000ff0d7424 */ /* 0x000fd400078e00ff */
[----:B------:R-:W-:Y:S05]  /*05f0*/  @!P0 BRA `(.L_x_2) ;  /* 0x00000000002c8947 */ /* 0x000fea0003800000 */
[----:B------:R-:W-:Y:S02]  /*0600*/  ISETP.NE.AND P0, PT, R17, 0x7ff00000, PT ;  /* 0x7ff000001100780c */ /* 0x000fe40003f05270 */
[----:B------:R-:W-:Y:S02]  /*0610*/  LOP3.LUT R4, R5, 0x406fe000, RZ, 0x3c, !PT ;  /* 0x406fe00005047812 */ /* 0x000fe400078e3cff */
[----:B------:R-:W-:Y:S02]  /*0620*/  ISETP.EQ.OR P0, PT, R16, RZ, !P0 ;  /* 0x000000ff1000720c */ /* 0x000fe40004702670 */
[----:B------:R-:W-:-:S11]  /*0630*/  LOP3.LUT R13, R4, 0x80000000, RZ, 0xc0, !PT ;  /* 0x80000000040d7812 */ /* 0x000fd600078ec0ff */
[----:B------:R-:W-:Y:S01]  /*0640*/  @P0 LOP3.LUT R2, R13, 0x7ff00000, RZ, 0xfc, !PT ;  /* 0x7ff000000d020812 */ /* 0x000fe200078efcff */
[----:B------:R-:W-:Y:S02]  /*0650*/  @!P0 IMAD.MOV.U32 R12, RZ, RZ, RZ ;  /* 0x000000ffff0c8224 */ /* 0x000fe400078e00ff */
[----:B------:R-:W-:Y:S02]  /*0660*/  @P0 IMAD.MOV.U32 R12, RZ, RZ, RZ ;  /* 0x000000ffff0c0224 */ /* 0x000fe400078e00ff */
[----:B------:R-:W-:Y:S01]  /*0670*/  @P0 IMAD.MOV.U32 R13, RZ, RZ, R2 ;  /* 0x000000ffff0d0224 */ /* 0x000fe200078e0002 */
[----:B------:R-:W-:Y:S06]  /*0680*/  BRA `(.L_x_2) ;  /* 0x0000000000087947 */ /* 0x000fec0003800000 */
.L_x_3:
[----:B------:R-:W-:Y:S01]  /*0690*/  LOP3.LUT R13, R5, 0x80000, RZ, 0xfc, !PT ;  /* 0x00080000050d7812 */ /* 0x000fe200078efcff */
[----:B------:R-:W-:-:S07]  /*06a0*/  IMAD.MOV.U32 R12, RZ, RZ, R4 ;  /* 0x000000ffff0c7224 */ /* 0x000fce00078e0004 */
.L_x_2:
[----:B------:R-:W-:Y:S02]  /*06b0*/  IMAD.MOV.U32 R7, RZ, RZ, 0x0 ;  /* 0x00000000ff077424 */ /* 0x000fe400078e00ff */
[----:B------:R-:W-:Y:S02]  /*06c0*/  IMAD.MOV.U32 R2, RZ, RZ, R12 ;  /* 0x000000ffff027224 */ /* 0x000fe400078e000c */
[----:B------:R-:W-:Y:S01]  /*06d0*/  IMAD.MOV.U32 R3, RZ, RZ, R13 ;  /* 0x000000ffff037224 */ /* 0x000fe200078e000d */
[----:B------:R-:W-:Y:S06]  /*06e0*/  RET.REL.NODEC R6 `(divide_all) ;  /* 0xfffffff806447950 */ /* 0x000fec0003c3ffff */
.L_x_4:
[----:B------:R-:W-:-:S00]  /*06f0*/  BRA `(.L_x_4) ;  /* 0xfffffffc00fc7947 */ /* 0x000fc0000383ffff */
[----:B------:R-:W-:-:S00]  /*0700*/  NOP ;  /* 0x0000000000007918 */ /* 0x000fc00000000000 */
[----:B------:R-:W-:-:S00]  /*0710*/  NOP ;  /* 0x0000000000007918 */ /* 0x000fc00000000000 */
[----:B------:R-:W-:-:S00]  /*0720*/  NOP ;  /* 0x0000000000007918 */ /* 0x000fc00000000000 */
[----:B------:R-:W-:-:S00]  /*0730*/  NOP ;  /* 0x0000000000007918 */ /* 0x000fc00000000000 */
[----:B------:R-:W-:-:S00]  /*0740*/  NOP ;  /* 0x0000000000007918 */ /* 0x000fc00000000000 */
[----:B------:R-:W-:-:S00]  /*0750*/  NOP ;  /* 0x0000000000007918 */ /* 0x000fc00000000000 */
[----:B------:R-:W-:-:S00]  /*0760*/  NOP ;  /* 0x0000000000007918 */ /* 0x000fc00000000000 */
[----:B------:R-:W-:-:S00]  /*0770*/  NOP ;  /* 0x0000000000007918 */ /* 0x000fc00000000000 */
.L_x_19:


//--------------------- .text.parallel_max        --------------------------
	.section	.text.parallel_max,"ax",@progbits
	.align	128
        .global         parallel_max
        .type           parallel_max,@function
        .size           parallel_max,(.L_x_22 - parallel_max)
        .other          parallel_max,@"STO_CUDA_ENTRY STV_DEFAULT"
parallel_max:
.text.parallel_max:
[----:B------:R-:W-:Y:S01]  /*0000*/  LDC R1, c[0x0][0x37c] ;  /* 0x0000df00ff017b82 */ /* 0x000fe20000000800 */
[----:B------:R-:W0:Y:S01]  /*0010*/  S2R R0, SR_CTAID.X ;  /* 0x0000000000007919 */ /* 0x000e220000002500 */
[----:B------:R-:W1:Y:S01]  /*0020*/  LDCU UR4, c[0x0][0x388] ;  /* 0x00007100ff0477ac */ /* 0x000e620008000800 */
[----:B------:R-:W-:Y:S01]  /*0030*/  CS2R R4, SRZ ;  /* 0x0000000000047805 */ /* 0x000fe2000001ff00 */
[----:B------:R-:W2:Y:S01]  /*0040*/  S2R R2, SR_TID.X ;  /* 0x0000000000027919 */ /* 0x000ea20000002100 */
[----:B------:R-:W3:Y:S01]  /*0050*/  LDCU.64 UR6, c[0x0][0x358] ;  /* 0x00006b00ff0677ac */ /* 0x000ee20008000a00 */
[----:B0-----:R-:W-:-:S05]  /*0060*/  IMAD.SHL.U32 R3, R0, 0x400, RZ ;  /* 0x0000040000037824 */ /* 0x001fca00078e00ff */
[----:B--2---:R-:W-:-:S04]  /*0070*/  LOP3.LUT R3, R3, R2, RZ, 0xfc, !PT ;  /* 0x0000000203037212 */ /* 0x004fc800078efcff */
[----:B-1----:R-:W-:-:S13]  /*0080*/  ISETP.GE.AND P0, PT, R3, UR4, PT ;  /* 0x0000000403007c0c */ /* 0x002fda000bf06270 */
[----:B------:R-:W0:Y:S02]  /*0090*/  @!P0 LDC.64 R6, c[0x0][0x380] ;  /* 0x0000e000ff068b82 */ /* 0x000e240000000a00 */
[----:B0-----:R-:W-:-:S05]  /*00a0*/  @!P0 IMAD.WIDE R6, R3, 0x8, R6 ;  /* 0x0000000803068825 */ /* 0x001fca00078e0206 */
[----:B---3--:R-:W2:Y:S01]  /*00b0*/  @!P0 LDG.E.64 R4, desc[UR6][R6.64] ;  /* 0x0000000606048981 */ /* 0x008ea2000c1e1b00 */
[----:B------:R-:W0:Y:S01]  /*00c0*/  S2UR UR5, SR_CgaCtaId ;  /* 0x00000000000579c3 */ /* 0x000e220000008800 */
[----:B------:R-:W-:Y:S01]  /*00d0*/  UMOV UR4, 0x400 ;  /* 0x0000040000047882 */ /* 0x000fe20000000000 */
[C---:B------:R-:W-:Y:S02]  /*00e0*/  ISETP.NE.AND P1, PT, R2.reuse, 0x3ff, PT ;  /* 0x000003ff0200780c */ /* 0x040fe40003f25270 */
[----:B------:R-:W-:Y:S01]  /*00f0*/  ISETP.GT.U32.AND P0, PT, R2, 0x3fd, PT ;  /* 0x000003fd0200780c */ /* 0x000fe20003f04070 */
[----:B0-----:R-:W-:-:S06]  /*0100*/  ULEA UR4, UR5, UR4, 0x18 ;  /* 0x0000000405047291 */ /* 0x001fcc000f8ec0ff */
[----:B------:R-:W-:-:S05]  /*0110*/  LEA R3, R2, UR4, 0x3 ;  /* 0x0000000402037c11 */ /* 0x000fca000f8e18ff */
[----:B--2---:R-:W-:Y:S01]  /*0120*/  STS.64 [R3], R4 ;  /* 0x0000000403007388 */ /* 0x004fe20000000a00 */
[----:B------:R-:W-:Y:S06]  /*0130*/  BAR.SYNC.DEFER_BLOCKING 0x0 ;  /* 0x0000000000007b1d */ /* 0x000fec0000010000 */
[----:B------:R-:W0:Y:S04]  /*0140*/  @P1 LDS.64 R8, [R3] ;  /* 0x0000000003081984 */ /* 0x000e280000000a00 */
[----:B------:R-:W1:Y:S01]  /*0150*/  @P1 LDS.64 R10, [R3+0x8] ;  /* 0x00000800030a1984 */ /* 0x000e620000000a00 */
[----:B0-----:R-:W-:Y:S01]  /*0160*/  @P1 IMAD.MOV.U32 R6, RZ, RZ, R9 ;  /* 0x000000ffff061224 */ /* 0x001fe200078e0009 */
[----:B-1----:R-:W-:Y:S01]  /*0170*/  @P1 DSETP.MAX.AND P2, P3, R8, R10, PT ;  /* 0x0000000a0800122a */ /* 0x002fe20003b4f000 */
[----:B------:R-:W-:-:S05]  /*0180*/  @P1 IMAD.MOV.U32 R7, RZ, RZ, R11 ;  /* 0x000000ffff071224 */ /* 0x000fca00078e000b */
[----:B------:R-:W-:Y:S02]  /*0190*/  @P1 FSEL R6, R6, R7, P2 ;  /* 0x0000000706061208 */ /* 0x000fe40001000000 */
[----:B------:R-:W-:Y:S02]  /*01a0*/  @P1 LOP3.LUT R7, R7, 0x80000, RZ, 0xfc, !PT ;  /* 0x0008000007071812 */ /* 0x000fe400078efcff */
[----:B------:R-:W-:Y:S02]  /*01b0*/  @P1 SEL R4, R8, R10, P2 ;  /* 0x0000000a08041207 */ /* 0x000fe40001000000 */
[----:B------:R-:W-:-:S05]  /*01c0*/  @P1 SEL R5, R7, R6, P3 ;  /* 0x0000000607051207 */ /* 0x000fca0001800000 */
[----:B------:R-:W-:Y:S01]  /*01d0*/  @P1 STS.64 [R3], R4 ;  /* 0x0000000403001388 */ /* 0x000fe20000000a00 */
[----:B------:R-:W-:Y:S01]  /*01e0*/  BAR.SYNC.DEFER_BLOCKING 0x0 ;  /* 0x0000000000007b1d */ /* 0x000fe20000010000 */
[----:B------:R-:W-:-:S05]  /*01f0*/  ISETP.GT.U32.AND P1, PT, R2, 0x3fb, PT ;  /* 0x000003fb0200780c */ /* 0x000fca0003f24070 */
[----:B------:R-:W0:Y:S04]  /*0200*/  @!P0 LDS.64 R6, [R3] ;  /* 0x0000000003068984 */ /* 0x000e280000000a00 */
[----:B------:R-:W1:Y:S01]  /*0210*/  @!P0 LDS.64 R8, [R3+0x10] ;  /* 0x0000100003088984 */ /* 0x000e620000000a00 */
[----:B0-----:R-:W-:Y:S01]  /*0220*/  @!P0 IMAD.MOV.U32 R10, RZ, RZ, R7 ;  /* 0x000000ffff0a8224 */ /* 0x001fe200078e0007 */
[----:B-1----:R-:W-:Y:S01]  /*0230*/  @!P0 DSETP.MAX.AND P2, P3, R6, R8, PT ;  /* 0x000000080600822a */ /* 0x002fe20003b4f000 */
[----:B------:R-:W-:-:S05]  /*0240*/  @!P0 IMAD.MOV.U32 R11, RZ, RZ, R9 ;  /* 0x000000ffff0b8224 */ /* 0x000fca00078e0009 */
[----:B------:R-:W-:Y:S02]  /*0250*/  @!P0 FSEL R10, R10, R11, P2 ;  /* 0x0000000b0a0a8208 */ /* 0x000fe40001000000 */
[----:B------:R-:W-:Y:S02]  /*0260*/  @!P0 LOP3.LUT R11, R11, 0x80000, RZ, 0xfc, !PT ;  /* 0x000800000b0b8812 */ /* 0x000fe400078efcff */
[----:B------:R-:W-:Y:S02]  /*0270*/  @!P0 SEL R4, R6, R8, P2 ;  /* 0x0000000806048207 */ /* 0x000fe40001000000 */
[----:B------:R-:W-:-:S05]  /*0280*/  @!P0 SEL R5, R11, R10, P3 ;  /* 0x0000000a0b058207 */ /* 0x000fca0001800000 */
[----:B------:R-:W-:Y:S01]  /*0290*/  @!P0 STS.64 [R3], R4 ;  /* 0x0000000403008388 */ /* 0x000fe20000000a00 */
        /* <DEDUP_REMOVED lines=84> */
[----:B------:R-:W-:Y:S06]  /*07e0*/  BAR.SYNC.DEFER_BLOCKING 0x0 ;  /* 0x0000000000007b1d */ /* 0x000fec0000010000 */
        /* <DEDUP_REMOVED lines=8> */
[----:B------:R-:W-:Y:S01]  /*0870*/  @!P0 SEL R5, R11, R2, P2 ;  /* 0x000000020b058207 */ /* 0x000fe20001000000 */
[----:B------:R-:W0:Y:S04]  /*0880*/  LDC.64 R8, c[0x0][0x390] ;  /* 0x0000e400ff087b82 */ /* 0x000e280000000a00 */
[----:B------:R-:W-:Y:S04]  /*0890*/  @!P0 STS.64 [R3], R4 ;  /* 0x0000000403008388 */ /* 0x000fe80000000a00 */
[----:B------:R-:W-:Y:S01]  /*08a0*/  BAR.SYNC.DEFER_BLOCKING 0x0 ;  /* 0x0000000000007b1d */ /* 0x000fe20000010000 */
[----:B0-----:R-:W-:-:S05]  /*08b0*/  IMAD.WIDE.U32 R8, R0, 0x8, R8 ;  /* 0x0000000800087825 */ /* 0x001fca00078e0008 */
[----:B------:R-:W0:Y:S04]  /*08c0*/  LDS.64 R6, [UR4] ;  /* 0x00000004ff067984 */ /* 0x000e280008000a00 */
[----:B0-----:R-:W-:Y:S01]  /*08d0*/  STG.E.64 desc[UR6][R8.64], R6 ;  /* 0x0000000608007986 */ /* 0x001fe2000c101b06 */
[----:B------:R-:W-:Y:S05]  /*08e0*/  EXIT ;  /* 0x000000000000794d */ /* 0x000fea0003800000 */
.L_x_5:
        /* <DEDUP_REMOVED lines=9> */
.L_x_22:


//--------------------- .text.smoothen            --------------------------
	.section	.text.smoothen,"ax",@progbits
	.align	128
        .global         smoothen
        .type           smoothen,@function
        .size           smoothen,(.L_x_23 - smoothen)
        .other          smoothen,@"STO_CUDA_ENTRY STV_DEFAULT"
smoothen:
.text.smoothen:
[----:B------:R-:W-:Y:S01]  /*0000*/  LDC R1, c[0x0][0x37c] ;  /* 0x0000df00ff017b82 */ /* 0x000fe20000000800 */
[----:B------:R-:W0:Y:S07]  /*0010*/  S2R R8, SR_CTAID.X ;  /* 0x0000000000087919 */ /* 0x000e2e0000002500 */
[----:B------:R-:W1:Y:S01]  /*0020*/  LDC.64 R6, c[0x0][0x388] ;  /* 0x0000e200ff067b82 */ /* 0x000e620000000a00 */
[----:B------:R-:W0:Y:S01]  /*0030*/  S2R R3, SR_TID.X ;  /* 0x0000000000037919 */ /* 0x000e220000002100 */
[----:B------:R-:W2:Y:S01]  /*0040*/  S2R R9, SR_CTAID.Y ;  /* 0x0000000000097919 */ /* 0x000ea20000002600 */
[----:B------:R-:W2:Y:S01]  /*0050*/  S2R R0, SR_TID.Y ;  /* 0x0000000000007919 */ /* 0x000ea20000002200 */
[----:B0-----:R-:W-:-:S05]  /*0060*/  IMAD R8, R8, 0x20, R3 ;  /* 0x0000002008087824 */ /* 0x001fca00078e0203 */
[----:B-1----:R-:W-:Y:S01]  /*0070*/  ISETP.GE.AND P0, PT, R8, R7, PT ;  /* 0x000000070800720c */ /* 0x002fe20003f06270 */
[----:B--2---:R-:W-:-:S05]  /*0080*/  IMAD R9, R9, 0x20, R0 ;  /* 0x0000002009097824 */ /* 0x004fca00078e0200 */
[----:B------:R-:W-:-:S13]  /*0090*/  ISETP.GE.OR P0, PT, R9, R6, P0 ;  /* 0x000000060900720c */ /* 0x000fda0000706670 */
[----:B------:R-:W-:Y:S05]  /*00a0*/  @P0 EXIT ;  /* 0x000000000000094d */ /* 0x000fea0003800000 */
[----:B------:R-:W-:Y:S01]  /*00b0*/  VIADD R3, R7, 0xffffffff ;  /* 0xffffffff07037836 */ /* 0x000fe20000000000 */
[----:B------:R-:W0:Y:S01]  /*00c0*/  LDCU.64 UR4, c[0x0][0x358] ;  /* 0x00006b00ff0477ac */ /* 0x000e220008000a00 */
[----:B------:R-:W-:Y:S01]  /*00d0*/  VIADD R6, R6, 0xffffffff ;  /* 0xffffffff06067836 */ /* 0x000fe20000000000 */
[----:B------:R-:W-:Y:S02]  /*00e0*/  BSSY.RECONVERGENT B0, `(.L_x_6) ;  /* 0x000004e000007945 */ /* 0x000fe40003800200 */
[----:B------:R-:W-:-:S04]  /*00f0*/  ISETP.GE.AND P0, PT, R8, R3, PT ;  /* 0x000000030800720c */ /* 0x000fc80003f06270 */
[----:B------:R-:W-:-:S04]  /*0100*/  ISETP.GE.U32.OR P0, PT, R9, R6, P0 ;  /* 0x000000060900720c */ /* 0x000fc80000706470 */
[----:B------:R-:W-:-:S04]  /*0110*/  ISETP.EQ.OR P0, PT, R9, RZ, P0 ;  /* 0x000000ff0900720c */ /* 0x000fc80000702670 */
[----:B------:R-:W-:-:S13]  /*0120*/  ISETP.LT.OR P0, PT, R8, 0x1, P0 ;  /* 0x000000010800780c */ /* 0x000fda0000701670 */
[----:B0-----:R-:W-:Y:S05]  /*0130*/  @P0 BRA `(.L_x_7) ;  /* 0x0000000400100947 */ /* 0x001fea0003800000 */
[----:B------:R-:W0:Y:S01]  /*0140*/  LDC.64 R20, c[0x0][0x390] ;  /* 0x0000e400ff147b82 */ /* 0x000e220000000a00 */
[----:B------:R-:W-:-:S07]  /*0150*/  IMAD R0, R9, R7, R8 ;  /* 0x0000000709007224 */ /* 0x000fce00078e0208 */
[----:B------:R-:W1:Y:S08]  /*0160*/  LDC.64 R4, c[0x4][0x10] ;  /* 0x01000400ff047b82 */ /* 0x000e700000000a00 */
[----:B------:R-:W2:Y:S01]  /*0170*/  LDC.64 R2, c[0x4][0x18] ;  /* 0x01000600ff027b82 */ /* 0x000ea20000000a00 */
[----:B0-----:R-:W-:-:S07]  /*0180*/  IMAD.WIDE R20, R0, 0x8, R20 ;  /* 0x0000000800147825 */ /* 0x001fce00078e0214 */
[----:B------:R-:W0:Y:S01]  /*0190*/  LDC.64 R24, c[0x0][0x380] ;  /* 0x0000e000ff187b82 */ /* 0x000e220000000a00 */
[----:B------:R-:W3:Y:S04]  /*01a0*/  LDG.E.64 R20, desc[UR4][R20.64] ;  /* 0x0000000414147981 */ /* 0x000ee8000c1e1b00 */
[----:B-1----:R-:W4:Y:S04]  /*01b0*/  LDG.E.64 R22, desc[UR4][R4.64] ;  /* 0x0000000404167981 */ /* 0x002f28000c1e1b00 */
[----:B------:R-:W5:Y:S04]  /*01c0*/  LDG.E.64 R12, desc[UR4][R4.64+0x8] ;  /* 0x00000804040c7981 */ /* 0x000f68000c1e1b00 */
[----:B--2---:R-:W4:Y:S04]  /*01d0*/  LDG.E.64 R26, desc[UR4][R2.64] ;  /* 0x00000004021a7981 */ /* 0x004f28000c1e1b00 */
[----:B------:R-:W5:Y:S01]  /*01e0*/  LDG.E.64 R14, desc[UR4][R2.64+0x8] ;  /* 0x00000804020e7981 */ /* 0x000f62000c1e1b00 */
[----:B------:R-:W-:-:S03]  /*01f0*/  IMAD R9, R9, R7, -R7 ;  /* 0x0000000709097224 */ /* 0x000fc600078e0a07 */
[----:B------:R-:W2:Y:S01]  /*0200*/  LDG.E.64 R10, desc[UR4][R4.64+0x10] ;  /* 0x00001004040a7981 */ /* 0x000ea2000c1e1b00 */
[----:B------:R-:W-:-:S03]  /*0210*/  IMAD.IADD R9, R8, 0x1, R9 ;  /* 0x0000000108097824 */ /* 0x000fc600078e0209 */
[----:B------:R-:W2:Y:S01]  /*0220*/  LDG.E.64 R16, desc[UR4][R2.64+0x10] ;  /* 0x0000100402107981 */ /* 0x000ea2000c1e1b00 */
[----:B0-----:R-:W-:-:S05]  /*0230*/  IMAD.WIDE R24, R9, 0x8, R24 ;  /* 0x0000000809187825 */ /* 0x001fca00078e0218 */
[----:B------:R-:W2:Y:S04]  /*0240*/  LDG.E.64 R8, desc[UR4][R24.64+-0x8] ;  /* 0xfffff80418087981 */ /* 0x000ea8000c1e1b00 */
[----:B------:R-:W2:Y:S01]  /*0250*/  LDG.E.64 R18, desc[UR4][R24.64] ;  /* 0x0000000418127981 */ /* 0x000ea2000c1e1b00 */
[----:B---3--:R-:W-:-:S03]  /*0260*/  DSETP.GE.AND P0, PT, R20, 30, PT ;  /* 0x403e00001400742a */ /* 0x008fc60003f06000 */
[----:B------:R-:W3:Y:S03]  /*0270*/  LDG.E.64 R20, desc[UR4][R24.64+0x8] ;  /* 0x0000080418147981 */ /* 0x000ee6000c1e1b00 */
[----:B----4-:R-:W-:Y:S02]  /*0280*/  FSEL R26, R22, R26, P0 ;  /* 0x0000001a161a7208 */ /* 0x010fe40000000000 */
[----:B------:R-:W-:Y:S02]  /*0290*/  FSEL R27, R23, R27, P0 ;  /* 0x0000001b171b7208 */ /* 0x000fe40000000000 */
[----:B-----5:R-:W-:Y:S02]  /*02a0*/  FSEL R22, R12, R14, P0 ;  /* 0x0000000e0c167208 */ /* 0x020fe40000000000 */
[----:B------:R-:W-:Y:S02]  /*02b0*/  FSEL R23, R13, R15, P0 ;  /* 0x0000000f0d177208 */ /* 0x000fe40000000000 */
[----:B------:R-:W4:Y:S04]  /*02c0*/  LDG.E.64 R12, desc[UR4][R4.64+0x18] ;  /* 0x00001804040c7981 */ /* 0x000f28000c1e1b00 */
[----:B------:R-:W4:Y:S01]  /*02d0*/  LDG.E.64 R14, desc[UR4][R2.64+0x18] ;  /* 0x00001804020e7981 */ /* 0x000f22000c1e1b00 */
[----:B--2---:R-:W-:Y:S01]  /*02e0*/  DFMA R26, R8, R26, RZ ;  /* 0x0000001a081a722b */ /* 0x004fe200000000ff */
[----:B------:R-:W-:Y:S01]  /*02f0*/  IMAD.WIDE R8, R7, 0x8, R24 ;  /* 0x0000000807087825 */ /* 0x000fe200078e0218 */
[----:B------:R-:W-:-:S02]  /*0300*/  FSEL R10, R10, R16, P0 ;  /* 0x000000100a0a7208 */ /* 0x000fc40000000000 */
[----:B------:R-:W-:Y:S02]  /*0310*/  FSEL R11, R11, R17, P0 ;  /* 0x000000110b0b7208 */ /* 0x000fe40000000000 */
[----:B------:R-:W2:Y:S02]  /*0320*/  LDG.E.64 R16, desc[UR4][R4.64+0x20] ;  /* 0x0000200404107981 */ /* 0x000ea4000c1e1b00 */
[----:B------:R-:W-:Y:S02]  /*0330*/  DFMA R26, R18, R22, R26 ;  /* 0x00000016121a722b */ /* 0x000fe4000000001a */
[----:B------:R-:W2:Y:S04]  /*0340*/  LDG.E.64 R18, desc[UR4][R2.64+0x20] ;  /* 0x0000200402127981 */ /* 0x000ea8000c1e1b00 */
[----:B------:R-:W5:Y:S02]  /*0350*/  LDG.E.64 R22, desc[UR4][R8.64+-0x8] ;  /* 0xfffff80408167981 */ /* 0x000f64000c1e1b00 */
[----:B---3--:R-:W-:-:S02]  /*0360*/  DFMA R26, R20, R10, R26 ;  /* 0x0000000a141a722b */ /* 0x008fc4000000001a */
[----:B------:R-:W3:Y:S04]  /*0370*/  LDG.E.64 R10, desc[UR4][R8.64] ;  /* 0x00000004080a7981 */ /* 0x000ee8000c1e1b00 */
[----:B------:R-:W3:Y:S01]  /*0380*/  LDG.E.64 R20, desc[UR4][R4.64+0x28] ;  /* 0x0000280404147981 */ /* 0x000ee2000c1e1b00 */
[----:B----4-:R-:W-:Y:S02]  /*0390*/  FSEL R14, R12, R14, P0 ;  /* 0x0000000e0c0e7208 */ /* 0x010fe40000000000 */
[----:B------:R-:W-:Y:S02]  /*03a0*/  FSEL R15, R13, R15, P0 ;  /* 0x0000000f0d0f7208 */ /* 0x000fe40000000000 */
[----:B------:R-:W4:Y:S01]  /*03b0*/  LDG.E.64 R12, desc[UR4][R2.64+0x28] ;  /* 0x00002804020c7981 */ /* 0x000f22000c1e1b00 */
[----:B------:R-:W-:-:S05]  /*03c0*/  IMAD.WIDE R6, R7, 0x8, R8 ;  /* 0x0000000807067825 */ /* 0x000fca00078e0208 */
[----:B------:R-:W4:Y:S01]  /*03d0*/  LDG.E.64 R28, desc[UR4][R6.64] ;  /* 0x00000004061c7981 */ /* 0x000f22000c1e1b00 */
[----:B--2---:R-:W-:Y:S02]  /*03e0*/  FSEL R24, R16, R18, P0 ;  /* 0x0000001210187208 */ /* 0x004fe40000000000 */
[----:B------:R-:W-:Y:S01]  /*03f0*/  FSEL R25, R17, R19, P0 ;  /* 0x0000001311197208 */ /* 0x000fe20000000000 */
[----:B-----5:R-:W-:Y:S01]  /*0400*/  DFMA R22, R22, R14, R26 ;  /* 0x0000000e1616722b */ /* 0x020fe2000000001a */
[----:B------:R-:W2:Y:S04]  /*0410*/  LDG.E.64 R18, desc[UR4][R8.64+0x8] ;  /* 0x0000080408127981 */ /* 0x000ea8000c1e1b00 */
[----:B------:R-:W5:Y:S04]  /*0420*/  LDG.E.64 R16, desc[UR4][R4.64+0x30] ;  /* 0x0000300404107981 */ /* 0x000f68000c1e1b00 */
[----:B------:R-:W5:Y:S04]  /*0430*/  LDG.E.64 R14, desc[UR4][R2.64+0x30] ;  /* 0x00003004020e7981 */ /* 0x000f68000c1e1b00 */
[----:B------:R-:W5:Y:S04]  /*0440*/  LDG.E.64 R26, desc[UR4][R6.64+-0x8] ;  /* 0xfffff804061a7981 */ /* 0x000f68000c1e1b00 */
[----:B------:R-:W5:Y:S04]  /*0450*/  LDG.E.64 R8, desc[UR4][R2.64+0x40] ;  /* 0x0000400402087981 */ /* 0x000f68000c1e1b00 */
[----:B------:R-:W5:Y:S01]  /*0460*/  LDG.E.64 R6, desc[UR4][R6.64+0x8] ;  /* 0x0000080406067981 */ /* 0x000f62000c1e1b00 */
[----:B---3--:R-:W-:-:S03]  /*0470*/  DFMA R10, R10, R24, R22 ;  /* 0x000000180a0a722b */ /* 0x008fc60000000016 */
[----:B------:R-:W3:Y:S04]  /*0480*/  LDG.E.64 R24, desc[UR4][R4.64+0x38] ;  /* 0x0000380404187981 */ /* 0x000ee8000c1e1b00 */
[----:B------:R-:W3:Y:S01]  /*0490*/  LDG.E.64 R22, desc[UR4][R2.64+0x38] ;  /* 0x0000380402167981 */ /* 0x000ee2000c1e1b00 */
[----:B----4-:R-:W-:Y:S02]  /*04a0*/  FSEL R12, R20, R12, P0 ;  /* 0x0000000c140c7208 */ /* 0x010fe40000000000 */
[----:B------:R-:W-:Y:S02]  /*04b0*/  FSEL R13, R21, R13, P0 ;  /* 0x0000000d150d7208 */ /* 0x000fe40000000000 */
[----:B------:R-:W4:Y:S04]  /*04c0*/  LDG.E.64 R20, desc[UR4][R4.64+0x40] ;  /* 0x0000400404147981 */ /* 0x000f28000c1e1b00 */
[----:B--2---:R-:W-:Y:S01]  /*04d0*/  DFMA R10, R18, R12, R10 ;  /* 0x0000000c120a722b */ /* 0x004fe2000000000a */
[----:B-----5:R-:W-:-:S02]  /*04e0*/  FSEL R12, R16, R14, P0 ;  /* 0x0000000e100c7208 */ /* 0x020fc40000000000 */
[----:B------:R-:W-:-:S06]  /*04f0*/  FSEL R13, R17, R15, P0 ;  /* 0x0000000f110d7208 */ /* 0x000fcc0000000000 */
[----:B------:R-:W-:Y:S01]  /*0500*/  DFMA R10, R26, R12, R10 ;  /* 0x0000000c1a0a722b */ /* 0x000fe2000000000a */
[----:B---3--:R-:W-:Y:S02]  /*0510*/  FSEL R12, R24, R22, P0 ;  /* 0x00000016180c7208 */ /* 0x008fe40000000000 */
[----:B------:R-:W-:-:S06]  /*0520*/  FSEL R13, R25, R23, P0 ;  /* 0x00000017190d7208 */ /* 0x000fcc0000000000 */
[----:B------:R-:W-:Y:S01]  /*0530*/  DFMA R10, R28, R12, R10 ;  /* 0x0000000c1c0a722b */ /* 0x000fe2000000000a */
[----:B----4-:R-:W-:Y:S02]  /*0540*/  FSEL R4, R20, R8, P0 ;  /* 0x0000000814047208 */ /* 0x010fe40000000000 */
[----:B------:R-:W-:-:S06]  /*0550*/  FSEL R5, R21, R9, P0 ;  /* 0x0000000915057208 */ /* 0x000fcc0000000000 */
[----:B------:R-:W-:Y:S01]  /*0560*/  DFMA R10, R6, R4, R10 ;  /* 0x00000004060a722b */ /* 0x000fe2000000000a */
[----:B------:R-:W-:Y:S10]  /*0570*/  BRA `(.L_x_8) ;  /* 0x0000000000107947 */ /* 0x000ff40003800000 */
.L_x_7:
[----:B------:R-:W0:Y:S01]  /*0580*/  LDC.64 R10, c[0x0][0x380] ;  /* 0x0000e000ff0a7b82 */ /* 0x000e220000000a00 */
[----:B------:R-:W-:-:S04]  /*0590*/  IMAD R0, R9, R7, R8 ;  /* 0x0000000709007224 */ /* 0x000fc800078e0208 */
[----:B0-----:R-:W-:-:S06]  /*05a0*/  IMAD.WIDE R10, R0, 0x8, R10 ;  /* 0x00000008000a7825 */ /* 0x001fcc00078e020a */
[----:B------:R-:W5:Y:S02]  /*05b0*/  LDG.E.64 R10, desc[UR4][R10.64] ;  /* 0x000000040a0a7981 */ /* 0x000f64000c1e1b00 */
.L_x_8:
[----:B------:R-:W-:Y:S05]  /*05c0*/  BSYNC.RECONVERGENT B0 ;  /* 0x0000000000007941 */ /* 0x000fea0003800200 */
.L_x_6:
[----:B------:R-:W-:Y:S01]  /*05d0*/  IMAD.MOV.U32 R3, RZ, RZ, 0x3fe00000 ;  /* 0x3fe00000ff037424 */ /* 0x000fe200078e00ff */
[----:B------:R-:W0:Y:S01]  /*05e0*/  LDCU.64 UR6, c[0x0][0x398] ;  /* 0x00007300ff0677ac */ /* 0x000e220008000a00 */
[----:B------:R-:W-:Y:S02]  /*05f0*/  IMAD.MOV.U32 R2, RZ, RZ, RZ ;  /* 0x000000ffff027224 */ /* 0x000fe400078e00ff */
[----:B------:R-:W-:Y:S01]  /*0600*/  IMAD.MOV.U32 R6, RZ, RZ, 0x80000 ;  /* 0x00080000ff067424 */ /* 0x000fe200078e00ff */
[----:B-----5:R-:W-:-:S06]  /*0610*/  LOP3.LUT R3, R3, 0x80000000, R11, 0xb8, !PT ;  /* 0x8000000003037812 */ /* 0x020fcc00078eb80b */
[----:B------:R-:W-:-:S10]  /*0620*/  DADD.RZ R2, R2, R10 ;  /* 0x0000000002027229 */ /* 0x000fd4000000c00a */
[----:B------:R-:W1:Y:S02]  /*0630*/  FRND.F64.TRUNC R2, R2 ;  /* 0x0000000200027313 */ /* 0x000e64000030d800 */
[----:B-1----:R-:W-:Y:S01]  /*0640*/  DSETP.MIN.AND P0, P1, R2, 255, PT ;  /* 0x406fe0000200742a */ /* 0x002fe20003900000 */
[----:B------:R-:W-:-:S05]  /*0650*/  IMAD.MOV.U32 R4, RZ, RZ, R3 ;  /* 0x000000ffff047224 */ /* 0x000fca00078e0003 */
[----:B------:R-:W-:Y:S02]  /*0660*/  FSEL R5, R4, 3.748046875, P0 ;  /* 0x406fe00004057808 */ /* 0x000fe40000000000 */
[----:B------:R-:W-:Y:S01]  /*0670*/  SEL R4, R2, RZ, P0 ;  /* 0x000000ff02047207 */ /* 0x000fe20000000000 */
[----:B------:R-:W-:-:S05]  /*0680*/  IMAD.MOV.U32 R2, RZ, RZ, RZ ;  /* 0x000000ffff027224 */ /* 0x000fca00078e00ff */
[----:B------:R-:W-:-:S05]  /*0690*/  @P1 LOP3.LUT R5, R6, 0x406fe000, RZ, 0xfc, !PT ;  /* 0x406fe00006051812 */ /* 0x000fca00078efcff */
[----:B------:R-:W-:Y:S01]  /*06a0*/  IMAD.MOV.U32 R3, RZ, RZ, R5 ;  /* 0x000000ffff037224 */ /* 0x000fe200078e0005 */
[----:B------:R-:W-:-:S06]  /*06b0*/  DSETP.MAX.AND P0, P1, RZ, R4, PT ;  /* 0x00000004ff00722a */ /* 0x000fcc000390f000 */
[C---:B------:R-:W-:Y:S02]  /*06c0*/  FSEL R7, R2.reuse, R3, P0 ;  /* 0x0000000302077208 */ /* 0x040fe40000000000 */
[----:B------:R-:W-:Y:S02]  /*06d0*/  SEL R2, R2, R4, P0 ;  /* 0x0000000402027207 */ /* 0x000fe40000000000 */
[----:B0-----:R-:W-:-:S04]  /*06e0*/  IADD3 R4, P0, PT, R0, UR6, RZ ;  /* 0x0000000600047c10 */ /* 0x001fc8000ff1e0ff */
[----:B------:R-:W-:Y:S02]  /*06f0*/  @P1 LOP3.LUT R7, R3, 0x80000, RZ, 0xfc, !PT ;  /* 0x0008000003071812 */ /* 0x000fe400078efcff */
[----:B------:R-:W-:-:S03]  /*0700*/  LEA.HI.X.SX32 R5, R0, UR7, 0x1, P0 ;  /* 0x0000000700057c11 */ /* 0x000fc600080f0eff */
[----:B------:R-:W-:-:S06]  /*0710*/  IMAD.MOV.U32 R3, RZ, RZ, R7 ;  /* 0x000000ffff037224 */ /* 0x000fcc00078e0007 */
[----:B------:R-:W0:Y:S02]  /*0720*/  F2I.U32.F64.TRUNC R3, R2 ;  /* 0x0000000200037311 */ /* 0x000e24000030d000 */
[----:B0-----:R-:W-:Y:S01]  /*0730*/  STG.E.U8 desc[UR4][R4.64], R3 ;  /* 0x0000000304007986 */ /* 0x001fe2000c101104 */
[----:B------:R-:W-:Y:S05]  /*0740*/  EXIT ;  /* 0x000000000000794d */ /* 0x000fea0003800000 */
.L_x_9:
        /* <DEDUP_REMOVED lines=11> */
.L_x_23:


//--------------------- .text.mix_channels        --------------------------
	.section	.text.mix_channels,"ax",@progbits
	.align	128
        .global         mix_channels
        .type           mix_channels,@function
        .size           mix_channels,(.L_x_24 - mix_channels)
        .other          mix_channels,@"STO_CUDA_ENTRY STV_DEFAULT"
mix_channels:
.text.mix_channels:
        /* <DEDUP_REMOVED lines=9> */
[----:B------:R-:W1:Y:S07]  /*0090*/  LDCU.64 UR4, c[0x0][0x358] ;  /* 0x00006b00ff0477ac */ /* 0x000e6e0008000a00 */
[----:B------:R-:W2:Y:S08]  /*00a0*/  LDC.64 R2, c[0x0][0x380] ;  /* 0x0000e000ff027b82 */ /* 0x000eb00000000a00 */
[----:B------:R-:W3:Y:S01]  /*00b0*/  LDC.64 R8, c[0x0][0x390] ;  /* 0x0000e400ff087b82 */ /* 0x000ee20000000a00 */
[----:B0-----:R-:W-:-:S07]  /*00c0*/  IMAD.WIDE R4, R13, 0x8, R4 ;  /* 0x000000080d047825 */ /* 0x001fce00078e0204 */
[----:B------:R-:W0:Y:S01]  /*00d0*/  LDC.64 R10, c[0x0][0x3a0] ;  /* 0x0000e800ff0a7b82 */ /* 0x000e220000000a00 */
[----:B-1----:R-:W4:Y:S01]  /*00e0*/  LDG.E.64 R4, desc[UR4][R4.64] ;  /* 0x0000000404047981 */ /* 0x002f22000c1e1b00 */
[----:B--2---:R-:W-:-:S06]  /*00f0*/  IMAD.WIDE R2, R13, 0x8, R2 ;  /* 0x000000080d027825 */ /* 0x004fcc00078e0202 */
[----:B------:R-:W2:Y:S01]  /*0100*/  LDG.E.64 R2, desc[UR4][R2.64] ;  /* 0x0000000402027981 */ /* 0x000ea2000c1e1b00 */
[----:B---3--:R-:W-:-:S06]  /*0110*/  IMAD.WIDE R8, R13, 0x8, R8 ;  /* 0x000000080d087825 */ /* 0x008fcc00078e0208 */
[----:B------:R-:W3:Y:S01]  /*0120*/  LDG.E.64 R8, desc[UR4][R8.64] ;  /* 0x0000000408087981 */ /* 0x000ee2000c1e1b00 */
[----:B------:R-:W-:Y:S01]  /*0130*/  UMOV UR6, 0x5c28f5c3 ;  /* 0x5c28f5c300067882 */ /* 0x000fe20000000000 */
[----:B------:R-:W-:Y:S02]  /*0140*/  UMOV UR7, 0x3fd5c28f ;  /* 0x3fd5c28f00077882 */ /* 0x000fe40000000000 */
[----:B----4-:R-:W-:Y:S01]  /*0150*/  DMUL R6, R4, UR6 ;  /* 0x0000000604067c28 */ /* 0x010fe20008000000 */
[----:B------:R-:W-:Y:S01]  /*0160*/  UMOV UR6, 0x51eb851f ;  /* 0x51eb851f00067882 */ /* 0x000fe20000000000 */
[----:B------:R-:W-:Y:S01]  /*0170*/  UMOV UR7, 0x3fd51eb8 ;  /* 0x3fd51eb800077882 */ /* 0x000fe20000000000 */
[----:B0-----:R-:W-:-:S05]  /*0180*/  IMAD.WIDE R4, R13, 0x8, R10 ;  /* 0x000000080d047825 */ /* 0x001fca00078e020a */
[----:B--2---:R-:W-:-:S08]  /*0190*/  DFMA R6, R2, UR6, R6 ;  /* 0x0000000602067c2b */ /* 0x004fd00008000006 */
[----:B---3--:R-:W-:-:S07]  /*01a0*/  DFMA R6, R8, UR6, R6 ;  /* 0x0000000608067c2b */ /* 0x008fce0008000006 */
[----:B------:R-:W-:Y:S01]  /*01b0*/  STG.E.64 desc[UR4][R4.64], R6 ;  /* 0x0000000604007986 */ /* 0x000fe2000c101b04 */
[----:B------:R-:W-:Y:S05]  /*01c0*/  EXIT ;  /* 0x000000000000794d */ /* 0x000fea0003800000 */
.L_x_10:
        /* <DEDUP_REMOVED lines=11> */
.L_x_24:


//--------------------- .text.blur_filter         --------------------------
	.section	.text.blur_filter,"ax",@progbits
	.align	128
        .global         blur_filter
        .type           blur_filter,@function
        .size           blur_filter,(.L_x_25 - blur_filter)
        .other          blur_filter,@"STO_CUDA_ENTRY STV_DEFAULT"
blur_filter:
.text.blur_filter:
[----:B------:R-:W-:Y:S01]  /*0000*/  LDC R1, c[0x0][0x37c] ;  /* 0x0000df00ff017b82 */ /* 0x000fe20000000800 */
[----:B------:R-:W0:Y:S07]  /*0010*/  S2R R6, SR_CTAID.X ;  /* 0x0000000000067919 */ /* 0x000e2e0000002500 */
[----:B------:R-:W1:Y:S01]  /*0020*/  LDC.64 R2, c[0x0][0x388] ;  /* 0x0000e200ff027b82 */ /* 0x000e620000000a00 */
[----:B------:R-:W2:Y:S01]  /*0030*/  LDCU.64 UR4, c[0x0][0x358] ;  /* 0x00006b00ff0477ac */ /* 0x000ea20008000a00 */
[----:B------:R-:W0:Y:S01]  /*0040*/  S2R R7, SR_TID.X ;  /* 0x0000000000077919 */ /* 0x000e220000002100 */
[----:B------:R-:W3:Y:S01]  /*0050*/  S2R R0, SR_CTAID.Y ;  /* 0x0000000000007919 */ /* 0x000ee20000002600 */
[----:B------:R-:W3:Y:S01]  /*0060*/  S2R R5, SR_TID.Y ;  /* 0x0000000000057919 */ /* 0x000ee20000002200 */
[----:B0-----:R-:W-:-:S02]  /*0070*/  LEA R6, R6, R7, 0x5 ;  /* 0x0000000706067211 */ /* 0x001fc400078e28ff */
[----:B-1----:R-:W-:-:S04]  /*0080*/  IADD3 R7, PT, PT, R3, -0x1, RZ ;  /* 0xffffffff03077810 */ /* 0x002fc80007ffe0ff */
[----:B------:R-:W-:Y:S02]  /*0090*/  ISETP.GE.AND P0, PT, R6, R7, PT ;  /* 0x000000070600720c */ /* 0x000fe40003f06270 */
[----:B---3--:R-:W-:Y:S01]  /*00a0*/  LEA R0, R0, R5, 0x5 ;  /* 0x0000000500007211 */ /* 0x008fe200078e28ff */
[----:B------:R-:W-:-:S05]  /*00b0*/  VIADD R5, R2, 0xffffffff ;  /* 0xffffffff02057836 */ /* 0x000fca0000000000 */
[----:B------:R-:W-:-:S04]  /*00c0*/  ISETP.GE.OR P0, PT, R0, R5, P0 ;  /* 0x000000050000720c */ /* 0x000fc80000706670 */
[----:B------:R-:W-:-:S04]  /*00d0*/  ISETP.EQ.OR P0, PT, R0, RZ, P0 ;  /* 0x000000ff0000720c */ /* 0x000fc80000702670 */
[----:B------:R-:W-:-:S13]  /*00e0*/  ISETP.LT.OR P0, PT, R6, 0x1, P0 ;  /* 0x000000010600780c */ /* 0x000fda0000701670 */
[----:B--2---:R-:W-:Y:S05]  /*00f0*/  @P0 BRA `(.L_x_11) ;  /* 0x00000000009c0947 */ /* 0x004fea0003800000 */
[----:B------:R-:W0:Y:S01]  /*0100*/  LDC.64 R24, c[0x0][0x380] ;  /* 0x0000e000ff187b82 */ /* 0x000e220000000a00 */
[----:B------:R-:W-:-:S05]  /*0110*/  IADD3 R0, PT, PT, R0, -0x1, RZ ;  /* 0xffffffff00007810 */ /* 0x000fca0007ffe0ff */
[----:B------:R-:W-:Y:S02]  /*0120*/  IMAD R0, R0, R3, R6 ;  /* 0x0000000300007224 */ /* 0x000fe400078e0206 */
[----:B------:R-:W1:Y:S02]  /*0130*/  LDC.64 R14, c[0x4][0x18] ;  /* 0x01000600ff0e7b82 */ /* 0x000e640000000a00 */
[----:B0-----:R-:W-:-:S05]  /*0140*/  IMAD.WIDE R24, R0, 0x8, R24 ;  /* 0x0000000800187825 */ /* 0x001fca00078e0218 */
[----:B------:R-:W2:Y:S04]  /*0150*/  LDG.E.64 R8, desc[UR4][R24.64+-0x8] ;  /* 0xfffff80418087981 */ /* 0x000ea8000c1e1b00 */
[----:B-1----:R-:W2:Y:S04]  /*0160*/  LDG.E.64 R10, desc[UR4][R14.64] ;  /* 0x000000040e0a7981 */ /* 0x002ea8000c1e1b00 */
[----:B------:R-:W3:Y:S04]  /*0170*/  LDG.E.64 R4, desc[UR4][R14.64+0x8] ;  /* 0x000008040e047981 */ /* 0x000ee8000c1e1b00 */
[----:B------:R-:W3:Y:S01]  /*0180*/  LDG.E.64 R6, desc[UR4][R24.64] ;  /* 0x0000000418067981 */ /* 0x000ee2000c1e1b00 */
[----:B------:R-:W-:-:S03]  /*0190*/  IMAD.WIDE R26, R3, 0x8, R24 ;  /* 0x00000008031a7825 */ /* 0x000fc600078e0218 */
[----:B------:R-:W4:Y:S04]  /*01a0*/  LDG.E.64 R16, desc[UR4][R14.64+0x10] ;  /* 0x000010040e107981 */ /* 0x000f28000c1e1b00 */
[----:B------:R-:W4:Y:S04]  /*01b0*/  LDG.E.64 R18, desc[UR4][R24.64+0x8] ;  /* 0x0000080418127981 */ /* 0x000f28000c1e1b00 */
[----:B------:R-:W5:Y:S04]  /*01c0*/  LDG.E.64 R20, desc[UR4][R14.64+0x18] ;  /* 0x000018040e147981 */ /* 0x000f68000c1e1b00 */
[----:B------:R-:W5:Y:S04]  /*01d0*/  LDG.E.64 R22, desc[UR4][R26.64+-0x8] ;  /* 0xfffff8041a167981 */ /* 0x000f68000c1e1b00 */
[----:B------:R-:W5:Y:S01]  /*01e0*/  LDG.E.64 R12, desc[UR4][R14.64+0x20] ;  /* 0x000020040e0c7981 */ /* 0x000f62000c1e1b00 */
[----:B--2---:R-:W-:-:S03]  /*01f0*/  DFMA R8, R8, R10, RZ ;  /* 0x0000000a0808722b */ /* 0x004fc600000000ff */
[----:B------:R-:W2:Y:S05]  /*0200*/  LDG.E.64 R10, desc[UR4][R26.64] ;  /* 0x000000041a0a7981 */ /* 0x000eaa000c1e1b00 */
[----:B---3--:R-:W-:Y:S02]  /*0210*/  DFMA R28, R6, R4, R8 ;  /* 0x00000004061c722b */ /* 0x008fe40000000008 */
[----:B------:R-:W3:Y:S01]  /*0220*/  LDG.E.64 R8, desc[UR4][R14.64+0x28] ;  /* 0x000028040e087981 */ /* 0x000ee2000c1e1b00 */
[----:B------:R-:W-:-:S03]  /*0230*/  IMAD.WIDE R4, R3, 0x8, R26 ;  /* 0x0000000803047825 */ /* 0x000fc600078e021a */
[----:B------:R-:W3:Y:S02]  /*0240*/  LDG.E.64 R6, desc[UR4][R26.64+0x8] ;  /* 0x000008041a067981 */ /* 0x000ee4000c1e1b00 */
[----:B----4-:R-:W-:Y:S02]  /*0250*/  DFMA R24, R18, R16, R28 ;  /* 0x000000101218722b */ /* 0x010fe4000000001c */
[----:B------:R-:W4:Y:S04]  /*0260*/  LDG.E.64 R16, desc[UR4][R14.64+0x30] ;  /* 0x000030040e107981 */ /* 0x000f28000c1e1b00 */
[----:B------:R-:W4:Y:S02]  /*0270*/  LDG.E.64 R18, desc[UR4][R4.64+-0x8] ;  /* 0xfffff80404127981 */ /* 0x000f24000c1e1b00 */
[----:B-----5:R-:W-:-:S02]  /*0280*/  DFMA R24, R22, R20, R24 ;  /* 0x000000141618722b */ /* 0x020fc40000000018 */
[----:B------:R-:W5:Y:S04]  /*0290*/  LDG.E.64 R22, desc[UR4][R14.64+0x38] ;  /* 0x000038040e167981 */ /* 0x000f68000c1e1b00 */
[----:B------:R-:W5:Y:S04]  /*02a0*/  LDG.E.64 R20, desc[UR4][R4.64] ;  /* 0x0000000404147981 */ /* 0x000f68000c1e1b00 */
[----:B------:R-:W5:Y:S04]  /*02b0*/  LDG.E.64 R28, desc[UR4][R14.64+0x40] ;  /* 0x000040040e1c7981 */ /* 0x000f68000c1e1b00 */
[----:B------:R-:W5:Y:S01]  /*02c0*/  LDG.E.64 R26, desc[UR4][R4.64+0x8] ;  /* 0x00000804041a7981 */ /* 0x000f62000c1e1b00 */
[----:B------:R-:W-:Y:S01]  /*02d0*/  IMAD.IADD R3, R0, 0x1, R3 ;  /* 0x0000000100037824 */ /* 0x000fe200078e0203 */
[----:B--2---:R-:W-:-:S08]  /*02e0*/  DFMA R10, R10, R12, R24 ;  /* 0x0000000c0a0a722b */ /* 0x004fd00000000018 */
[----:B---3--:R-:W-:Y:S01]  /*02f0*/  DFMA R6, R6, R8, R10 ;  /* 0x000000080606722b */ /* 0x008fe2000000000a */
[----:B------:R-:W0:Y:S07]  /*0300*/  LDC.64 R8, c[0x0][0x390] ;  /* 0x0000e400ff087b82 */ /* 0x000e2e0000000a00 */
[----:B----4-:R-:W-:-:S08]  /*0310*/  DFMA R6, R18, R16, R6 ;  /* 0x000000101206722b */ /* 0x010fd00000000006 */
[----:B-----5:R-:W-:-:S08]  /*0320*/  DFMA R6, R20, R22, R6 ;  /* 0x000000161406722b */ /* 0x020fd00000000006 */
[----:B------:R-:W-:Y:S01]  /*0330*/  DFMA R6, R26, R28, R6 ;  /* 0x0000001c1a06722b */ /* 0x000fe20000000006 */
[----:B0-----:R-:W-:-:S06]  /*0340*/  IMAD.WIDE R2, R3, 0x8, R8 ;  /* 0x0000000803027825 */ /* 0x001fcc00078e0208 */
[----:B------:R-:W-:Y:S01]  /*0350*/  STG.E.64 desc[UR4][R2.64], R6 ;  /* 0x0000000602007986 */ /* 0x000fe2000c101b04 */
[----:B------:R-:W-:Y:S05]  /*0360*/  EXIT ;  /* 0x000000000000794d */ /* 0x000fea0003800000 */
.L_x_11:
[----:B------:R-:W-:-:S04]  /*0370*/  ISETP.GE.AND P0, PT, R6, R3, PT ;  /* 0x000000030600720c */ /* 0x000fc80003f06270 */
[----:B------:R-:W-:-:S13]  /*0380*/  ISETP.GE.OR P0, PT, R0, R2, P0 ;  /* 0x000000020000720c */ /* 0x000fda0000706670 */
[----:B------:R-:W-:Y:S05]  /*0390*/  @P0 EXIT ;  /* 0x000000000000094d */ /* 0x000fea0003800000 */
[----:B------:R-:W0:Y:S01]  /*03a0*/  LDC.64 R4, c[0x0][0x380] ;  /* 0x0000e000ff047b82 */ /* 0x000e220000000a00 */
[----:B------:R-:W-:-:S04]  /*03b0*/  IMAD R7, R0, R3, R6 ;  /* 0x0000000300077224 */ /* 0x000fc800078e0206 */
[----:B0-----:R-:W-:-:S03]  /*03c0*/  IMAD.WIDE R2, R7, 0x8, R4 ;  /* 0x0000000807027825 */ /* 0x001fc600078e0204 */
[----:B------:R-:W0:Y:S03]  /*03d0*/  LDC.64 R4, c[0x0][0x390] ;  /* 0x0000e400ff047b82 */ /* 0x000e260000000a00 */
[----:B------:R-:W2:Y:S01]  /*03e0*/  LDG.E.64 R2, desc[UR4][R2.64] ;  /* 0x0000000402027981 */ /* 0x000ea2000c1e1b00 */
[----:B0-----:R-:W-:-:S05]  /*03f0*/  IMAD.WIDE R4, R7, 0x8, R4 ;  /* 0x0000000807047825 */ /* 0x001fca00078e0204 */
[----:B--2---:R-:W-:Y:S01]  /*0400*/  STG.E.64 desc[UR4][R4.64], R2 ;  /* 0x0000000204007986 */ /* 0x004fe2000c101b04 */
[----:B------:R-:W-:Y:S05]  /*0410*/  EXIT ;  /* 0x000000000000794d */ /* 0x000fea0003800000 */
.L_x_12:
        /* <DEDUP_REMOVED lines=14> */
.L_x_25:


//--------------------- .text.sobel_filter        --------------------------
	.section	.text.sobel_filter,"ax",@progbits
	.align	128
        .global         sobel_filter
        .type           sobel_filter,@function
        .size           sobel_filter,(.L_x_20 - sobel_filter)
        .other          sobel_filter,@"STO_CUDA_ENTRY STV_DEFAULT"
sobel_filter:
.text.sobel_filter:
        /* <DEDUP_REMOVED lines=19> */
[----:B------:R-:W1:Y:S08]  /*0130*/  LDC.64 R4, c[0x4][RZ] ;  /* 0x01000000ff047b82 */ /* 0x000e700000000a00 */
[----:B------:R-:W2:Y:S01]  /*0140*/  LDC.64 R6, c[0x4][0x8] ;  /* 0x01000200ff067b82 */ /* 0x000ea20000000a00 */
[----:B0-----:R-:W-:-:S05]  /*0150*/  IMAD.WIDE R28, R0, 0x8, R28 ;  /* 0x00000008001c7825 */ /* 0x001fca00078e021c */
[----:B------:R-:W3:Y:S04]  /*0160*/  LDG.E.64 R22, desc[UR4][R28.64+-0x8] ;  /* 0xfffff8041c167981 */ /* 0x000ee8000c1e1b00 */
[----:B-1----:R-:W3:Y:S04]  /*0170*/  LDG.E.64 R16, desc[UR4][R4.64] ;  /* 0x0000000404107981 */ /* 0x002ee8000c1e1b00 */
[----:B------:R-:W4:Y:S04]  /*0180*/  LDG.E.64 R12, desc[UR4][R4.64+0x8] ;  /* 0x00000804040c7981 */ /* 0x000f28000c1e1b00 */
[----:B--2---:R-:W2:Y:S04]  /*0190*/  LDG.E.64 R8, desc[UR4][R6.64] ;  /* 0x0000000406087981 */ /* 0x004ea8000c1e1b00 */
[----:B------:R-:W4:Y:S04]  /*01a0*/  LDG.E.64 R14, desc[UR4][R28.64] ;  /* 0x000000041c0e7981 */ /* 0x000f28000c1e1b00 */
[----:B------:R-:W5:Y:S04]  /*01b0*/  LDG.E.64 R20, desc[UR4][R6.64+0x8] ;  /* 0x0000080406147981 */ /* 0x000f68000c1e1b00 */
[----:B------:R-:W5:Y:S04]  /*01c0*/  LDG.E.64 R18, desc[UR4][R4.64+0x10] ;  /* 0x0000100404127981 */ /* 0x000f68000c1e1b00 */
[----:B------:R-:W5:Y:S04]  /*01d0*/  LDG.E.64 R26, desc[UR4][R28.64+0x8] ;  /* 0x000008041c1a7981 */ /* 0x000f68000c1e1b00 */
[----:B------:R-:W5:Y:S01]  /*01e0*/  LDG.E.64 R10, desc[UR4][R6.64+0x10] ;  /* 0x00001004060a7981 */ /* 0x000f62000c1e1b00 */
[----:B---3--:R-:W-:-:S02]  /*01f0*/  DFMA R16, R22, R16, RZ ;  /* 0x000000101610722b */ /* 0x008fc400000000ff */
[----:B--2---:R-:W-:Y:S01]  /*0200*/  DFMA R22, R22, R8, RZ ;  /* 0x000000081616722b */ /* 0x004fe200000000ff */
[----:B------:R-:W-:-:S05]  /*0210*/  IMAD.WIDE R8, R3, 0x8, R28 ;  /* 0x0000000803087825 */ /* 0x000fca00078e021c */
[C---:B----4-:R-:W-:Y:S02]  /*0220*/  DFMA R12, R14.reuse, R12, R16 ;  /* 0x0000000c0e0c722b */ /* 0x050fe40000000010 */
[----:B------:R-:W2:Y:S04]  /*0230*/  LDG.E.64 R16, desc[UR4][R4.64+0x18] ;  /* 0x0000180404107981 */ /* 0x000ea8000c1e1b00 */
[----:B------:R-:W2:Y:S01]  /*0240*/  LDG.E.64 R24, desc[UR4][R8.64+-0x8] ;  /* 0xfffff80408187981 */ /* 0x000ea2000c1e1b00 */
[----:B-----5:R-:W-:-:S03]  /*0250*/  DFMA R20, R14, R20, R22 ;  /* 0x000000140e14722b */ /* 0x020fc60000000016 */
[----:B------:R-:W3:Y:S01]  /*0260*/  LDG.E.64 R22, desc[UR4][R6.64+0x18] ;  /* 0x0000180406167981 */ /* 0x000ee2000c1e1b00 */
[----:B------:R-:W-:-:S03]  /*0270*/  DFMA R18, R26, R18, R12 ;  /* 0x000000121a12722b */ /* 0x000fc6000000000c */
[----:B------:R-:W4:Y:S01]  /*0280*/  LDG.E.64 R12, desc[UR4][R8.64] ;  /* 0x00000004080c7981 */ /* 0x000f22000c1e1b00 */
[----:B------:R-:W-:-:S03]  /*0290*/  DFMA R26, R26, R10, R20 ;  /* 0x0000000a1a1a722b */ /* 0x000fc60000000014 */
[----:B------:R-:W4:Y:S04]  /*02a0*/  LDG.E.64 R10, desc[UR4][R4.64+0x20] ;  /* 0x00002004040a7981 */ /* 0x000f28000c1e1b00 */
[----:B------:R-:W5:Y:S04]  /*02b0*/  LDG.E.64 R14, desc[UR4][R6.64+0x20] ;  /* 0x00002004060e7981 */ /* 0x000f68000c1e1b00 */
[----:B------:R-:W5:Y:S01]  /*02c0*/  LDG.E.64 R20, desc[UR4][R8.64+0x8] ;  /* 0x0000080408147981 */ /* 0x000f62000c1e1b00 */
[----:B--2---:R-:W-:-:S03]  /*02d0*/  DFMA R16, R24, R16, R18 ;  /* 0x000000101810722b */ /* 0x004fc60000000012 */
[----:B------:R-:W2:Y:S01]  /*02e0*/  LDG.E.64 R18, desc[UR4][R4.64+0x28] ;  /* 0x0000280404127981 */ /* 0x000ea2000c1e1b00 */
[----:B---3--:R-:W-:-:S03]  /*02f0*/  DFMA R24, R24, R22, R26 ;  /* 0x000000161818722b */ /* 0x008fc6000000001a */
[----:B------:R-:W3:Y:S01]  /*0300*/  LDG.E.64 R22, desc[UR4][R6.64+0x28] ;  /* 0x0000280406167981 */ /* 0x000ee2000c1e1b00 */
[----:B------:R-:W-:Y:S01]  /*0310*/  IMAD.WIDE R26, R3, 0x8, R8 ;  /* 0x00000008031a7825 */ /* 0x000fe200078e0208 */
[----:B----4-:R-:W-:-:S04]  /*0320*/  DFMA R10, R12, R10, R16 ;  /* 0x0000000a0c0a722b */ /* 0x010fc80000000010 */
[----:B------:R-:W4:Y:S01]  /*0330*/  LDG.E.64 R8, desc[UR4][R26.64] ;  /* 0x000000041a087981 */ /* 0x000f22000c1e1b00 */
[----:B-----5:R-:W-:-:S03]  /*0340*/  DFMA R14, R12, R14, R24 ;  /* 0x0000000e0c0e722b */ /* 0x020fc60000000018 */
[----:B------:R-:W5:Y:S04]  /*0350*/  LDG.E.64 R16, desc[UR4][R26.64+-0x8] ;  /* 0xfffff8041a107981 */ /* 0x000f68000c1e1b00 */
[----:B------:R-:W5:Y:S04]  /*0360*/  LDG.E.64 R12, desc[UR4][R6.64+0x30] ;  /* 0x00003004060c7981 */ /* 0x000f68000c1e1b00 */
[----:B------:R-:W4:Y:S04]  /*0370*/  LDG.E.64 R24, desc[UR4][R4.64+0x30] ;  /* 0x0000300404187981 */ /* 0x000f28000c1e1b00 */
[----:B------:R-:W4:Y:S01]  /*0380*/  LDG.E.64 R28, desc[UR4][R26.64+0x8] ;  /* 0x000008041a1c7981 */ /* 0x000f22000c1e1b00 */
[----:B--2---:R-:W-:-:S03]  /*0390*/  DFMA R10, R20, R18, R10 ;  /* 0x00000012140a722b */ /* 0x004fc6000000000a */
[----:B------:R-:W2:Y:S01]  /*03a0*/  LDG.E.64 R18, desc[UR4][R6.64+0x38] ;  /* 0x0000380406127981 */ /* 0x000ea2000c1e1b00 */
[----:B---3--:R-:W-:-:S03]  /*03b0*/  DFMA R14, R20, R22, R14 ;  /* 0x00000016140e722b */ /* 0x008fc6000000000e */
[----:B------:R-:W3:Y:S04]  /*03c0*/  LDG.E.64 R20, desc[UR4][R4.64+0x38] ;  /* 0x0000380404147981 */ /* 0x000ee8000c1e1b00 */
[----:B------:R0:W3:Y:S04]  /*03d0*/  LDG.E.64 R22, desc[UR4][R6.64+0x40] ;  /* 0x0000400406167981 */ /* 0x0000e8000c1e1b00 */
[----:B------:R-:W3:Y:S01]  /*03e0*/  LDG.E.64 R4, desc[UR4][R4.64+0x40] ;  /* 0x0000400404047981 */ /* 0x000ee2000c1e1b00 */
[C---:B-----5:R-:W-:Y:S02]  /*03f0*/  DFMA R12, R16.reuse, R12, R14 ;  /* 0x0000000c100c722b */ /* 0x060fe4000000000e */
[----:B----4-:R-:W-:Y:S01]  /*0400*/  DFMA R10, R16, R24, R10 ;  /* 0x00000018100a722b */ /* 0x010fe2000000000a */
[----:B------:R-:W-:Y:S01]  /*0410*/  BSSY.RECONVERGENT B0, `(.L_x_14) ;  /* 0x0000015000007945 */ /* 0x000fe20003800200 */
[----:B0-----:R-:W-:-:S04]  /*0420*/  IMAD.IADD R7, R0, 0x1, R3 ;  /* 0x0000000100077824 */ /* 0x001fc800078e0203 */
[C---:B--2---:R-:W-:Y:S02]  /*0430*/  DFMA R12, R8.reuse, R18, R12 ;  /* 0x00000012080c722b */ /* 0x044fe4000000000c */
[----:B---3--:R-:W-:-:S06]  /*0440*/  DFMA R10, R8, R20, R10 ;  /* 0x00000014080a722b */ /* 0x008fcc000000000a */
[C---:B------:R-:W-:Y:S02]  /*0450*/  DFMA R12, R28.reuse, R22, R12 ;  /* 0x000000161c0c722b */ /* 0x040fe4000000000c */
[----:B------:R-:W-:-:S06]  /*0460*/  DFMA R10, R28, R4, R10 ;  /* 0x000000041c0a722b */ /* 0x000fcc000000000a */
[----:B------:R-:W-:-:S08]  /*0470*/  DMUL R12, R12, R12 ;  /* 0x0000000c0c0c7228 */ /* 0x000fd00000000000 */
[----:B------:R-:W-:-:S10]  /*0480*/  DFMA R12, R10, R10, R12 ;  /* 0x0000000a0a0c722b */ /* 0x000fd4000000000c */
[----:B------:R-:W0:Y:S02]  /*0490*/  F2F.F32.F64 R12, R12 ;  /* 0x0000000c000c7310 */ /* 0x000e240000301000 */
[----:B0-----:R-:W-:-:S06]  /*04a0*/  IADD3 R2, PT, PT, R12, -0xd000000, RZ ;  /* 0xf30000000c027810 */ /* 0x001fcc0007ffe0ff */
[----:B------:R0:W1:Y:S01]  /*04b0*/  MUFU.RSQ R5, R12 ;  /* 0x0000000c00057308 */ /* 0x0000620000001400 */
[----:B------:R-:W-:-:S13]  /*04c0*/  ISETP.GT.U32.AND P0, PT, R2, 0x727fffff, PT ;  /* 0x727fffff0200780c */ /* 0x000fda0003f04070 */
[----:B0-----:R-:W-:Y:S05]  /*04d0*/  @!P0 BRA `(.L_x_15) ;  /* 0x0000000000108947 */ /* 0x001fea0003800000 */
[----:B------:R-:W-:-:S07]  /*04e0*/  MOV R6, 0x500 ;  /* 0x0000050000067802 */ /* 0x000fce0000000f00 */
[----:B-1----:R-:W-:Y:S05]  /*04f0*/  CALL.REL.NOINC `($__internal_1_$__cuda_sm20_sqrt_rn_f32_slowpath) ;  /* 0x0000000000507944 */ /* 0x002fea0003c00000 */
[----:B------:R-:W-:Y:S01]  /*0500*/  MOV R2, R12 ;  /* 0x0000000c00027202 */ /* 0x000fe20000000f00 */
[----:B------:R-:W-:Y:S06]  /*0510*/  BRA `(.L_x_16) ;  /* 0x0000000000107947 */ /* 0x000fec0003800000 */
.L_x_15:
[----:B-1----:R-:W-:Y:S01]  /*0520*/  FMUL.FTZ R3, R12, R5 ;  /* 0x000000050c037220 */ /* 0x002fe20000410000 */
[----:B------:R-:W-:-:S03]  /*0530*/  FMUL.FTZ R5, R5, 0.5 ;  /* 0x3f00000005057820 */ /* 0x000fc60000410000 */
[----:B------:R-:W-:-:S04]  /*0540*/  FFMA R2, -R3, R3, R12 ;  /* 0x0000000303027223 */ /* 0x000fc8000000010c */
[----:B------:R-:W-:-:S07]  /*0550*/  FFMA R2, R2, R5, R3 ;  /* 0x0000000502027223 */ /* 0x000fce0000000003 */
.L_x_16:
[----:B------:R-:W-:Y:S05]  /*0560*/  BSYNC.RECONVERGENT B0 ;  /* 0x0000000000007941 */ /* 0x000fea0003800200 */
.L_x_14:
[----:B------:R-:W0:Y:S01]  /*0570*/  LDC.64 R4, c[0x0][0x390] ;  /* 0x0000e400ff047b82 */ /* 0x000e220000000a00 */
[----:B------:R-:W1:Y:S01]  /*0580*/  F2F.F64.F32 R2, R2 ;  /* 0x0000000200027310 */ /* 0x000e620000201800 */
[----:B0-----:R-:W-:-:S05]  /*0590*/  IMAD.WIDE R4, R7, 0x8, R4 ;  /* 0x0000000807047825 */ /* 0x001fca00078e0204 */
[----:B-1----:R-:W-:Y:S01]  /*05a0*/  STG.E.64 desc[UR4][R4.64], R2 ;  /* 0x0000000204007986 */ /* 0x002fe2000c101b04 */
[----:B------:R-:W-:Y:S05]  /*05b0*/  EXIT ;  /* 0x000000000000794d */ /* 0x000fea0003800000 */
.L_x_13:
[----:B------:R-:W-:-:S04]  /*05c0*/  ISETP.GE.AND P0, PT, R8, R3, PT ;  /* 0x000000030800720c */ /* 0x000fc80003f06270 */
[----:B------:R-:W-:-:S13]  /*05d0*/  ISETP.GE.OR P0, PT, R0, R2, P0 ;  /* 0x000000020000720c */ /* 0x000fda0000706670 */
[----:B------:R-:W-:Y:S05]  /*05e0*/  @P0 EXIT ;  /* 0x000000000000094d */ /* 0x000fea0003800000 */
[----:B------:R-:W0:Y:S01]  /*05f0*/  LDC.64 R4, c[0x0][0x390] ;  /* 0x0000e400ff047b82 */ /* 0x000e220000000a00 */
[----:B------:R-:W-:-:S04]  /*0600*/  IMAD R3, R0, R3, R8 ;  /* 0x0000000300037224 */ /* 0x000fc800078e0208 */
[----:B0-----:R-:W-:-:S05]  /*0610*/  IMAD.WIDE R2, R3, 0x8, R4 ;  /* 0x0000000803027825 */ /* 0x001fca00078e0204 */
[----:B------:R-:W-:Y:S01]  /*0620*/  STG.E.64 desc[UR4][R2.64], RZ ;  /* 0x000000ff02007986 */ /* 0x000fe2000c101b04 */
[----:B------:R-:W-:Y:S05]  /*0630*/  EXIT ;  /* 0x000000000000794d */ /* 0x000fea0003800000 */
        .weak           $__internal_1_$__cuda_sm20_sqrt_rn_f32_slowpath
        .type           $__internal_1_$__cuda_sm20_sqrt_rn_f32_slowpath,@function
        .size           $__internal_1_$__cuda_sm20_sqrt_rn_f32_slowpath,(.L_x_20 - $__internal_1_$__cuda_sm20_sqrt_rn_f32_slowpath)
$__internal_1_$__cuda_sm20_sqrt_rn_f32_slowpath:
[----:B------:R-:W-:-:S13]  /*0640*/  LOP3.LUT P0, RZ, R12, 0x7fffffff, RZ, 0xc0, !PT ;  /* 0x7fffffff0cff7812 */ /* 0x000fda000780c0ff */
[----:B------:R-:W-:Y:S05]  /*0650*/  @!P0 BRA `(.L_x_17) ;  /* 0x0000000000448947 */ /* 0x000fea0003800000 */
[----:B------:R-:W-:Y:S02]  /*0660*/  FSETP.GEU.FTZ.AND P0, PT, R12, RZ, PT ;  /* 0x000000ff0c00720b */ /* 0x000fe40003f1e000 */
[----:B------:R-:W-:-:S11]  /*0670*/  MOV R0, R12 ;  /* 0x0000000c00007202 */ /* 0x000fd60000000f00 */
[----:B------:R-:W-:Y:S01]  /*0680*/  @!P0 IMAD.MOV.U32 R12, RZ, RZ, 0x7fffffff ;  /* 0x7fffffffff0c8424 */ /* 0x000fe200078e00ff */
[----:B------:R-:W-:Y:S06]  /*0690*/  @!P0 BRA `(.L_x_17) ;  /* 0x0000000000348947 */ /* 0x000fec0003800000 */
[----:B------:R-:W-:-:S13]  /*06a0*/  FSETP.GTU.FTZ.AND P0, PT, |R0|, +INF , PT ;  /* 0x7f8000000000780b */ /* 0x000fda0003f1c200 */
[----:B------:R-:W-:Y:S01]  /*06b0*/  @P0 FADD.FTZ R12, R0, 1 ;  /* 0x3f800000000c0421 */ /* 0x000fe20000010000 */
[----:B------:R-:W-:Y:S06]  /*06c0*/  @P0 BRA `(.L_x_17) ;  /* 0x0000000000280947 */ /* 0x000fec0003800000 */
[----:B------:R-:W-:-:S13]  /*06d0*/  FSETP.NEU.FTZ.AND P0, PT, |R0|, +INF , PT ;  /* 0x7f8000000000780b */ /* 0x000fda0003f1d200 */
[----:B------:R-:W-:Y:S01]  /*06e0*/  @P0 FFMA R2, R0, 1.84467440737095516160e+19, RZ ;  /* 0x5f80000000020823 */ /* 0x000fe200000000ff */
[----:B------:R-:W-:-:S03]  /*06f0*/  @!P0 MOV R12, R0 ;  /* 0x00000000000c8202 */ /* 0x000fc60000000f00 */
[----:B------:R-:W0:Y:S02]  /*0700*/  @P0 MUFU.RSQ R3, R2 ;  /* 0x0000000200030308 */ /* 0x000e240000001400 */
[----:B0-----:R-:W-:Y:S01]  /*0710*/  @P0 FMUL.FTZ R5, R2, R3 ;  /* 0x0000000302050220 */ /* 0x001fe20000410000 */
[----:B------:R-:W-:-:S03]  /*0720*/  @P0 FMUL.FTZ R3, R3, 0.5 ;  /* 0x3f00000003030820 */ /* 0x000fc60000410000 */
[----:B------:R-:W-:-:S04]  /*0730*/  @P0 FADD.FTZ R4, -R5, -RZ ;  /* 0x800000ff05040221 */ /* 0x000fc80000010100 */
[----:B------:R-:W-:-:S04]  /*0740*/  @P0 FFMA R4, R5, R4, R2 ;  /* 0x0000000405040223 */ /* 0x000fc80000000002 */
[----:B------:R-:W-:-:S04]  /*0750*/  @P0 FFMA R3, R4, R3, R5 ;  /* 0x0000000304030223 */ /* 0x000fc80000000005 */
[----:B------:R-:W-:-:S07]  /*0760*/  @P0 FMUL.FTZ R12, R3, 2.3283064365386962891e-10 ;  /* 0x2f800000030c0820 */ /* 0x000fce0000410000 */
.L_x_17:
[----:B------:R-:W-:Y:S01]  /*0770*/  HFMA2 R3, -RZ, RZ, 0, 0 ;  /* 0x00000000ff037431 */ /* 0x000fe200000001ff */
[----:B------:R-:W-:-:S04]  /*0780*/  MOV R2, R6 ;  /* 0x0000000600027202 */ /* 0x000fc80000000f00 */
[----:B------:R-:W-:Y:S05]  /*0790*/  RET.REL.NODEC R2 `(sobel_filter) ;  /* 0xfffffff802187950 */ /* 0x000fea0003c3ffff */
.L_x_18:
        /* <DEDUP_REMOVED lines=14> */
.L_x_20:


//--------------------- .nv.global.init           --------------------------
	.section	.nv.global.init,"aw",@progbits
	.align	8
.nv.global.init:
	.type		sharpen_kernel,@object
	.size		sharpen_kernel,(sobely_kernel - sharpen_kernel)
sharpen_kernel:
        /*0000*/ 	.byte	0x00, 0x00, 0x00, 0x00, 0x00, 0x00, 0x00, 0x00, 0x00, 0x00, 0x00, 0x00, 0x00, 0x00, 0xf0, 0xbf
        /*0010*/ 	.byte	0x00, 0x00, 0x00, 0x00, 0x00, 0x00, 0x00, 0x00, 0x00, 0x00, 0x00, 0x00, 0x00, 0x00, 0xf0, 0xbf
        /*0020*/ 	.byte	0x00, 0x00, 0x00, 0x00, 0x00, 0x00, 0x14, 0x40, 0x00, 0x00, 0x00, 0x00, 0x00, 0x00, 0xf0, 0xbf
        /*0030*/ 	.byte	0x00, 0x00, 0x00, 0x00, 0x00, 0x00, 0x00, 0x00, 0x00, 0x00, 0x00, 0x00, 0x00, 0x00, 0xf0, 0xbf
        /*0040*/ 	.byte	0x00, 0x00, 0x00, 0x00, 0x00, 0x00, 0x00, 0x00
	.type		sobely_kernel,@object
	.size		sobely_kernel,(blur_kernel - sobely_kernel)
sobely_kernel:
        /*0048*/ 	.byte	0x00, 0x00, 0x00, 0x00, 0x00, 0x00, 0xf0, 0xbf, 0x00, 0x00, 0x00, 0x00, 0x00, 0x00, 0x00, 0xc0
        /*0058*/ 	.byte	0x00, 0x00, 0x00, 0x00, 0x00, 0x00, 0xf0, 0xbf, 0x00, 0x00, 0x00, 0x00, 0x00, 0x00, 0x00, 0x00
        /*0068*/ 	.byte	0x00, 0x00, 0x00, 0x00, 0x00, 0x00, 0x00, 0x00, 0x00, 0x00, 0x00, 0x00, 0x00, 0x00, 0x00, 0x00
        /*0078*/ 	.byte	0x00, 0x00, 0x00, 0x00, 0x00, 0x00, 0xf0, 0x3f, 0x00, 0x00, 0x00, 0x00, 0x00, 0x00, 0x00, 0x40
        /*0088*/ 	.byte	0x00, 0x00, 0x00, 0x00, 0x00, 0x00, 0xf0, 0x3f
	.type		blur_kernel,@object
	.size		blur_kernel,(sobelx_kernel - blur_kernel)
blur_kernel:
        /*0090*/ 	.byte	0x00, 0x00, 0x00, 0x00, 0x00, 0x00, 0x00, 0x00, 0x9a, 0x99, 0x99, 0x99, 0x99, 0x99, 0xc9, 0x3f
        /*00a0*/ 	.byte	0x00, 0x00, 0x00, 0x00, 0x00, 0x00, 0x00, 0x00, 0x9a, 0x99, 0x99, 0x99, 0x99, 0x99, 0xc9, 0x3f
        /*00b0*/ 	.byte	0x9a, 0x99, 0x99, 0x99, 0x99, 0x99, 0xc9, 0x3f, 0x9a, 0x99, 0x99, 0x99, 0x99, 0x99, 0xc9, 0x3f
        /*00c0*/ 	.byte	0x00, 0x00, 0x00, 0x00, 0x00, 0x00, 0x00, 0x00, 0x9a, 0x99, 0x99, 0x99, 0x99, 0x99, 0xc9, 0x3f
        /*00d0*/ 	.byte	0x00, 0x00, 0x00, 0x00, 0x00, 0x00, 0x00, 0x00
	.type		sobelx_kernel,@object
	.size		sobelx_kernel,(.L_1 - sobelx_kernel)
sobelx_kernel:
        /*00d8*/ 	.byte	0x00, 0x00, 0x00, 0x00, 0x00, 0x00, 0xf0, 0xbf, 0x00, 0x00, 0x00, 0x00, 0x00, 0x00, 0x00, 0x00
        /*00e8*/ 	.byte	0x00, 0x00, 0x00, 0x00, 0x00, 0x00, 0xf0, 0x3f, 0x00, 0x00, 0x00, 0x00, 0x00, 0x00, 0x00, 0xc0
        /*00f8*/ 	.byte	0x00, 0x00, 0x00, 0x00, 0x00, 0x00, 0x00, 0x00, 0x00, 0x00, 0x00, 0x00, 0x00, 0x00, 0x00, 0x40
        /*0108*/ 	.byte	0x00, 0x00, 0x00, 0x00, 0x00, 0x00, 0xf0, 0xbf, 0x00, 0x00, 0x00, 0x00, 0x00, 0x00, 0x00, 0x00
        /*0118*/ 	.byte	0x00, 0x00, 0x00, 0x00, 0x00, 0x00, 0xf0, 0x3f
.L_1:


//--------------------- .nv.shared.reserved.0     --------------------------
	.section	.nv.shared.reserved.0,"aw",@nobits
	.weak		__nv_reservedSMEM_offset_0_alias
	.size		__nv_reservedSMEM_offset_0_alias, 0, 64
	.other		__nv_reservedSMEM_offset_0_alias,@"STO_CUDA_RESERVED_SHARED STV_DEFAULT"
__nv_reservedSMEM_offset_0_alias:
	.zero		0
	.zero		64


//--------------------- .nv.shared.parallel_max   --------------------------
	.section	.nv.shared.parallel_max,"aw",@nobits
	.sectionflags	@""
	.align	8
.nv.shared.parallel_max:
	.zero		9216


//--------------------- .nv.constant0.divide_all  --------------------------
	.section	.nv.constant0.divide_all,"a",@progbits
	.sectionflags	@""
	.align	4
.nv.constant0.divide_all:
	.zero		920


//--------------------- .nv.constant0.parallel_max --------------------------
	.section	.nv.constant0.parallel_max,"a",@progbits
	.sectionflags	@""
	.align	4
.nv.constant0.parallel_max:
	.zero		920


//--------------------- .nv.constant0.smoothen    --------------------------
	.section	.nv.constant0.smoothen,"a",@progbits
	.sectionflags	@""
	.align	4
.nv.constant0.smoothen:
	.zero		928


//--------------------- .nv.constant0.mix_channels --------------------------
	.section	.nv.constant0.mix_channels,"a",@progbits
	.sectionflags	@""
	.align	4
.nv.constant0.mix_channels:
	.zero		936


//--------------------- .nv.constant0.blur_filter --------------------------
	.section	.nv.constant0.blur_filter,"a",@progbits
	.sectionflags	@""
	.align	4
.nv.constant0.blur_filter:
	.zero		920


//--------------------- .nv.constant0.sobel_filter --------------------------
	.section	.nv.constant0.sobel_filter,"a",@progbits
	.sectionflags	@""
	.align	4
.nv.constant0.sobel_filter:
	.zero		920


//--------------------- SYMBOLS --------------------------

	.type		.nv.reservedSmem.offset0,@object
	.size		.nv.reservedSmem.offset0,0x4
	.type		.nv.reservedSmem.cap,@object
	.size		.nv.reservedSmem.cap,0x4
